// auto-generated by cutlass_sweep.gemm — config: {"arch": "sm_100", "cluster_m": 2, "cluster_n": 1, "dtype": "tf32", "stages": 0, "tile_k": 64, "tile_m": 64, "tile_n": 128}
#include "cutlass/cutlass.h"
#include "cutlass/gemm/collective/collective_builder.hpp"
#include "cutlass/gemm/device/gemm_universal_adapter.h"
#include "cutlass/gemm/kernel/gemm_universal.hpp"
#include "cutlass/epilogue/collective/collective_builder.hpp"

using ElemA = cutlass::tfloat32_t;
using ElemB = cutlass::tfloat32_t;
using ElemCD = cutlass::tfloat32_t;
using Acc  = float;
using TileShape    = cute::Shape<cute::_64, cute::_128, cute::_64>;
using ClusterShape = cute::Shape<cute::_2, cute::_1, cute::_1>;

using CollectiveEpilogue = typename cutlass::epilogue::collective::CollectiveBuilder<
    cutlass::arch::Sm100, cutlass::arch::OpClassTensorOp,
    TileShape, ClusterShape,
    cutlass::epilogue::collective::EpilogueTileAuto,
    Acc, Acc,
    ElemCD, cutlass::layout::RowMajor, 128 / cutlass::sizeof_bits<ElemCD>::value,
    ElemCD, cutlass::layout::RowMajor, 128 / cutlass::sizeof_bits<ElemCD>::value,
    cutlass::epilogue::collective::EpilogueScheduleAuto
  >::CollectiveOp;

using CollectiveMainloop = typename cutlass::gemm::collective::CollectiveBuilder<
    cutlass::arch::Sm100, cutlass::arch::OpClassTensorOp,
    ElemA, cutlass::layout::RowMajor, 128 / cutlass::sizeof_bits<ElemA>::value,
    ElemB, cutlass::layout::ColumnMajor, 128 / cutlass::sizeof_bits<ElemB>::value,
    Acc,
    TileShape, ClusterShape,
    cutlass::gemm::collective::StageCountAutoCarveout<static_cast<int>(sizeof(typename CollectiveEpilogue::SharedStorage))>,
    cutlass::gemm::collective::KernelScheduleAuto
  >::CollectiveOp;

using GemmKernel = cutlass::gemm::kernel::GemmUniversal<
    cute::Shape<int,int,int,int>,
    CollectiveMainloop,
    CollectiveEpilogue
>;
using Gemm = cutlass::gemm::device::GemmUniversalAdapter<GemmKernel>;

// Force the device kernel symbol into the cubin without needing a host main.
auto* _anchor = &cutlass::device_kernel<GemmKernel>;


// ===== COMPILED SASS (sm_100a) =====

	.target	sm_100a

	.elftype	@"ET_EXEC"


//--------------------- .note.nv.tkinfo           --------------------------
	.section	.note.nv.tkinfo,"",@"SHT_NOTE"
	.sectionflags	@"SHF_NOTE_NV_TKINFO"
	.tkinfo
        /*0018*/ 	.word	0x00000002
        /*0030*/ 	.string	""
        /*0030*/ 	.string	"ptxas"
        /*0030*/ 	.string	"Cuda compilation tools, release 13.0, V13.0.88"
        /*0030*/ 	.string	"Build cuda_13.0.r13.0/compiler.36424714_0"
        /*0030*/ 	.string	"-arch sm_100a -m 64 "



//--------------------- .note.nv.cuinfo           --------------------------
	.section	.note.nv.cuinfo,"",@"SHT_NOTE"
	.sectionflags	@"SHF_NOTE_NV_CUINFO"
        /*0018*/ 	.short	0x0002
        /*001a*/ 	.short	0x0064
        /*001c*/ 	.short	0x0082
	.zero		2


//--------------------- .nv.info                  --------------------------
	.section	.nv.info,"",@"SHT_CUDA_INFO"
	.align	4


	//----- nvinfo : EIATTR_REGCOUNT
	.align		4
        /*0000*/ 	.byte	0x04, 0x2f
        /*0002*/ 	.short	(.L_19 - .L_18)
	.align		4
.L_18:
        /*0004*/ 	.word	index@(_ZN7cutlass13device_kernelINS_4gemm6kernel13GemmUniversalIN4cute5tupleIJiiiiEEENS1_10collective13CollectiveMmaINS1_35MainloopSm100TmaUmmaWarpSpecializedILi4ELi2ELi4ENS5_IJNS4_1CILi2EEENSA_ILi1EEESC_EEEEENS5_IJNSA_ILi64EEENSA_ILi128EEESF_EEENS_10tfloat32_tENS5_IJlSC_lEEESI_SJ_NS4_8TiledMMAINS4_8MMA_AtomIJNS4_17SM100_MMA_TF32_SSISI_SI_fLi64ELi128ELNS4_4UMMA5MajorE0ELSO_0ELNSN_7ScaleInE0ELSP_0EEEEEENS4_6LayoutINS5_IJSC_SC_SC_EEENS5_IJNSA_ILi0EEESU_SU_EEEEENS5_IJNS4_10UnderscoreESX_SX_EEEEENS4_13SM90_TMA_LOADENS4_14ComposedLayoutINS4_7SwizzleILi3ELi4ELi3EEENS4_18smem_ptr_flag_bitsILi32EEENSS_INS5_IJNSA_ILi8EEENSA_ILi32EEEEEENS5_IJS17_SC_EEEEEEEvNS4_8identityENS4_23SM90_TMA_LOAD_MULTICASTES1B_vS1C_EENS_8epilogue10collective18CollectiveEpilogueINS1F_23Sm100TmaWarpSpecializedILi4ELi2ELi16ELb1ELb0EEEJSH_NS5_IJNSS_ISF_SC_EENSS_IS17_SC_EEEEESI_SJ_SI_SJ_NS1F_6fusion15FusionCallbacksIS1J_NS1N_17LinearCombinationISI_fSI_fLNS_15FloatRoundStyleE2EEESH_S1M_JEEENS4_5SM1004TMEM4LOAD26SM100_TMEM_LOAD_16dp128b8xES10_S1B_NS4_17SM75_U32x4_LDSM_NENS4_14SM90_TMA_STOREES1B_NS4_17SM90_U32x4_STSM_NENS4_39AutoVectorizingCopyWithAssumedAlignmentILi128EEEEEEvvEEEEvNT_6ParamsE)
        /*0008*/ 	.word	0x00000050


	//----- nvinfo : EIATTR_FRAME_SIZE
	.align		4
.L_19:
        /*000c*/ 	.byte	0x04, 0x11
        /*000e*/ 	.short	(.L_21 - .L_20)
	.align		4
.L_20:
        /*0010*/ 	.word	index@($__internal_2_$__cuda_sm10x_tcgen05_guardrail_trap_unallocated_columns_being_dealloced)
        /*0014*/ 	.word	0x00000000


	//----- nvinfo : EIATTR_FRAME_SIZE
	.align		4
.L_21:
        /*0018*/ 	.byte	0x04, 0x11
        /*001a*/ 	.short	(.L_23 - .L_22)
	.align		4
.L_22:
        /*001c*/ 	.word	index@($__internal_1_$__cuda_sm10x_tcgen05_guardrail_trap_phase_invalid_during_alloc)
        /*0020*/ 	.word	0x00000000


	//----- nvinfo : EIATTR_FRAME_SIZE
	.align		4
.L_23:
        /*0024*/ 	.byte	0x04, 0x11
        /*0026*/ 	.short	(.L_25 - .L_24)
	.align		4
.L_24:
        /*0028*/ 	.word	index@($__internal_0_$__cuda_sm10x_tcgen05_guardrail_trap_col_being_dealloced_not_returned_by_alloc)
        /*002c*/ 	.word	0x00000000


	//----- nvinfo : EIATTR_FRAME_SIZE
	.align		4
.L_25:
        /*0030*/ 	.byte	0x04, 0x11
        /*0032*/ 	.short	(.L_27 - .L_26)
	.align		4
.L_26:
        /*0034*/ 	.word	index@(_ZN7cutlass13device_kernelINS_4gemm6kernel13GemmUniversalIN4cute5tupleIJiiiiEEENS1_10collective13CollectiveMmaINS1_35MainloopSm100TmaUmmaWarpSpecializedILi4ELi2ELi4ENS5_IJNS4_1CILi2EEENSA_ILi1EEESC_EEEEENS5_IJNSA_ILi64EEENSA_ILi128EEESF_EEENS_10tfloat32_tENS5_IJlSC_lEEESI_SJ_NS4_8TiledMMAINS4_8MMA_AtomIJNS4_17SM100_MMA_TF32_SSISI_SI_fLi64ELi128ELNS4_4UMMA5MajorE0ELSO_0ELNSN_7ScaleInE0ELSP_0EEEEEENS4_6LayoutINS5_IJSC_SC_SC_EEENS5_IJNSA_ILi0EEESU_SU_EEEEENS5_IJNS4_10UnderscoreESX_SX_EEEEENS4_13SM90_TMA_LOADENS4_14ComposedLayoutINS4_7SwizzleILi3ELi4ELi3EEENS4_18smem_ptr_flag_bitsILi32EEENSS_INS5_IJNSA_ILi8EEENSA_ILi32EEEEEENS5_IJS17_SC_EEEEEEEvNS4_8identityENS4_23SM90_TMA_LOAD_MULTICASTES1B_vS1C_EENS_8epilogue10collective18CollectiveEpilogueINS1F_23Sm100TmaWarpSpecializedILi4ELi2ELi16ELb1ELb0EEEJSH_NS5_IJNSS_ISF_SC_EENSS_IS17_SC_EEEEESI_SJ_SI_SJ_NS1F_6fusion15FusionCallbacksIS1J_NS1N_17LinearCombinationISI_fSI_fLNS_15FloatRoundStyleE2EEESH_S1M_JEEENS4_5SM1004TMEM4LOAD26SM100_TMEM_LOAD_16dp128b8xES10_S1B_NS4_17SM75_U32x4_LDSM_NENS4_14SM90_TMA_STOREES1B_NS4_17SM90_U32x4_STSM_NENS4_39AutoVectorizingCopyWithAssumedAlignmentILi128EEEEEEvvEEEEvNT_6ParamsE)
        /*0038*/ 	.word	0x00000000


	//----- nvinfo : EIATTR_MIN_STACK_SIZE
	.align		4
.L_27:
        /*003c*/ 	.byte	0x04, 0x12
        /*003e*/ 	.short	(.L_29 - .L_28)
	.align		4
.L_28:
        /*0040*/ 	.word	index@(_ZN7cutlass13device_kernelINS_4gemm6kernel13GemmUniversalIN4cute5tupleIJiiiiEEENS1_10collective13CollectiveMmaINS1_35MainloopSm100TmaUmmaWarpSpecializedILi4ELi2ELi4ENS5_IJNS4_1CILi2EEENSA_ILi1EEESC_EEEEENS5_IJNSA_ILi64EEENSA_ILi128EEESF_EEENS_10tfloat32_tENS5_IJlSC_lEEESI_SJ_NS4_8TiledMMAINS4_8MMA_AtomIJNS4_17SM100_MMA_TF32_SSISI_SI_fLi64ELi128ELNS4_4UMMA5MajorE0ELSO_0ELNSN_7ScaleInE0ELSP_0EEEEEENS4_6LayoutINS5_IJSC_SC_SC_EEENS5_IJNSA_ILi0EEESU_SU_EEEEENS5_IJNS4_10UnderscoreESX_SX_EEEEENS4_13SM90_TMA_LOADENS4_14ComposedLayoutINS4_7SwizzleILi3ELi4ELi3EEENS4_18smem_ptr_flag_bitsILi32EEENSS_INS5_IJNSA_ILi8EEENSA_ILi32EEEEEENS5_IJS17_SC_EEEEEEEvNS4_8identityENS4_23SM90_TMA_LOAD_MULTICASTES1B_vS1C_EENS_8epilogue10collective18CollectiveEpilogueINS1F_23Sm100TmaWarpSpecializedILi4ELi2ELi16ELb1ELb0EEEJSH_NS5_IJNSS_ISF_SC_EENSS_IS17_SC_EEEEESI_SJ_SI_SJ_NS1F_6fusion15FusionCallbacksIS1J_NS1N_17LinearCombinationISI_fSI_fLNS_15FloatRoundStyleE2EEESH_S1M_JEEENS4_5SM1004TMEM4LOAD26SM100_TMEM_LOAD_16dp128b8xES10_S1B_NS4_17SM75_U32x4_LDSM_NENS4_14SM90_TMA_STOREES1B_NS4_17SM90_U32x4_STSM_NENS4_39AutoVectorizingCopyWithAssumedAlignmentILi128EEEEEEvvEEEEvNT_6ParamsE)
        /*0044*/ 	.word	0x00000000
.L_29:


//--------------------- .nv.compat                --------------------------
	.section	.nv.compat,"",@"SHT_CUDA_COMPAT_INFO"
	.align	4
        /*0000*/ 	.byte	0x02, 0x09, 0x01, 0x00, 0x02, 0x02, 0x02, 0x00, 0x02, 0x05, 0x05, 0x00, 0x03, 0x07, 0x01, 0x01
        /*0010*/ 	.byte	0x02, 0x03, 0x01, 0x00, 0x02, 0x06, 0x01, 0x00, 0x04, 0x0b, 0x08, 0x00, 0x09, 0x00, 0x00, 0x00
        /*0020*/ 	.byte	0x00, 0x00, 0x00, 0x00


//--------------------- .nv.info._ZN7cutlass13device_kernelINS_4gemm6kernel13GemmUniversalIN4cute5tupleIJiiiiEEENS1_10collective13CollectiveMmaINS1_35MainloopSm100TmaUmmaWarpSpecializedILi4ELi2ELi4ENS5_IJNS4_1CILi2EEENSA_ILi1EEESC_EEEEENS5_IJNSA_ILi64EEENSA_ILi128EEESF_EEENS_10tfloat32_tENS5_IJlSC_lEEESI_SJ_NS4_8TiledMMAINS4_8MMA_AtomIJNS4_17SM100_MMA_TF32_SSISI_SI_fLi64ELi128ELNS4_4UMMA5MajorE0ELSO_0ELNSN_7ScaleInE0ELSP_0EEEEEENS4_6LayoutINS5_IJSC_SC_SC_EEENS5_IJNSA_ILi0EEESU_SU_EEEEENS5_IJNS4_10UnderscoreESX_SX_EEEEENS4_13SM90_TMA_LOADENS4_14ComposedLayoutINS4_7SwizzleILi3ELi4ELi3EEENS4_18smem_ptr_flag_bitsILi32EEENSS_INS5_IJNSA_ILi8EEENSA_ILi32EEEEEENS5_IJS17_SC_EEEEEEEvNS4_8identityENS4_23SM90_TMA_LOAD_MULTICASTES1B_vS1C_EENS_8epilogue10collective18CollectiveEpilogueINS1F_23Sm100TmaWarpSpecializedILi4ELi2ELi16ELb1ELb0EEEJSH_NS5_IJNSS_ISF_SC_EENSS_IS17_SC_EEEEESI_SJ_SI_SJ_NS1F_6fusion15FusionCallbacksIS1J_NS1N_17LinearCombinationISI_fSI_fLNS_15FloatRoundStyleE2EEESH_S1M_JEEENS4_5SM1004TMEM4LOAD26SM100_TMEM_LOAD_16dp128b8xES10_S1B_NS4_17SM75_U32x4_LDSM_NENS4_14SM90_TMA_STOREES1B_NS4_17SM90_U32x4_STSM_NENS4_39AutoVectorizingCopyWithAssumedAlignmentILi128EEEEEEvvEEEEvNT_6ParamsE --------------------------
	.section	.nv.info._ZN7cutlass13device_kernelINS_4gemm6kernel13GemmUniversalIN4cute5tupleIJiiiiEEENS1_10collective13CollectiveMmaINS1_35MainloopSm100TmaUmmaWarpSpecializedILi4ELi2ELi4ENS5_IJNS4_1CILi2EEENSA_ILi1EEESC_EEEEENS5_IJNSA_ILi64EEENSA_ILi128EEESF_EEENS_10tfloat32_tENS5_IJlSC_lEEESI_SJ_NS4_8TiledMMAINS4_8MMA_AtomIJNS4_17SM100_MMA_TF32_SSISI_SI_fLi64ELi128ELNS4_4UMMA5MajorE0ELSO_0ELNSN_7ScaleInE0ELSP_0EEEEEENS4_6LayoutINS5_IJSC_SC_SC_EEENS5_IJNSA_ILi0EEESU_SU_EEEEENS5_IJNS4_10UnderscoreESX_SX_EEEEENS4_13SM90_TMA_LOADENS4_14ComposedLayoutINS4_7SwizzleILi3ELi4ELi3EEENS4_18smem_ptr_flag_bitsILi32EEENSS_INS5_IJNSA_ILi8EEENSA_ILi32EEEEEENS5_IJS17_SC_EEEEEEEvNS4_8identityENS4_23SM90_TMA_LOAD_MULTICASTES1B_vS1C_EENS_8epilogue10collective18CollectiveEpilogueINS1F_23Sm100TmaWarpSpecializedILi4ELi2ELi16ELb1ELb0EEEJSH_NS5_IJNSS_ISF_SC_EENSS_IS17_SC_EEEEESI_SJ_SI_SJ_NS1F_6fusion15FusionCallbacksIS1J_NS1N_17LinearCombinationISI_fSI_fLNS_15FloatRoundStyleE2EEESH_S1M_JEEENS4_5SM1004TMEM4LOAD26SM100_TMEM_LOAD_16dp128b8xES10_S1B_NS4_17SM75_U32x4_LDSM_NENS4_14SM90_TMA_STOREES1B_NS4_17SM90_U32x4_STSM_NENS4_39AutoVectorizingCopyWithAssumedAlignmentILi128EEEEEEvvEEEEvNT_6ParamsE,"",@"SHT_CUDA_INFO"
	.sectionflags	@""
	.align	4


	//----- nvinfo : EIATTR_CUDA_API_VERSION
	.align		4
        /*0000*/ 	.byte	0x04, 0x37
        /*0002*/ 	.short	(.L_31 - .L_30)
.L_30:
        /*0004*/ 	.word	0x00000082


	//----- nvinfo : EIATTR_KPARAM_INFO
	.align		4
.L_31:
        /*0008*/ 	.byte	0x04, 0x17
        /*000a*/ 	.short	(.L_33 - .L_32)
.L_32:
        /*000c*/ 	.word	0x00000000
        /*0010*/ 	.short	0x0000
        /*0012*/ 	.short	0x0000
        /*0014*/ 	.byte	0x00, 0xf0, 0x01, 0x20


	//----- nvinfo : EIATTR_AT_ENTRY_FRAGMENTS
	.align		4
.L_33:
        /*0018*/ 	.byte	0x04, 0x4f
        /*001a*/ 	.short	(.L_35 - .L_34)


	//   ....[0]....
.L_34:
        /*001c*/ 	.word	0x00000006


	//----- nvinfo : EIATTR_RESERVED_SMEM_USED
	.align		4
.L_35:
        /*0020*/ 	.byte	0x01, 0x41
	.zero		2


	//----- nvinfo : EIATTR_SPARSE_MMA_MASK
	.align		4
        /*0024*/ 	.byte	0x03, 0x50
        /*0026*/ 	.short	0x0000


	//----- nvinfo : EIATTR_TCGEN05_1CTA_USED
	.align		4
        /*0028*/ 	.byte	0x01, 0x51
	.zero		2


	//----- nvinfo : EIATTR_MAXREG_COUNT
	.align		4
        /*002c*/ 	.byte	0x03, 0x1b
        /*002e*/ 	.short	0x00ff


	//----- nvinfo : EIATTR_NUM_BARRIERS
	.align		4
        /*0030*/ 	.byte	0x02, 0x4c
        /*0032*/ 	.byte	0x07
	.zero		1


	//----- nvinfo : EIATTR_EXTERNS
	.align		4
        /*0034*/ 	.byte	0x04, 0x0f
        /*0036*/ 	.short	(.L_37 - .L_36)


	//   ....[0]....
	.align		4
.L_36:
        /*0038*/ 	.word	index@(__assertfail)


	//----- nvinfo : EIATTR_MERCURY_ISA_VERSION
	.align		4
.L_37:
        /*003c*/ 	.byte	0x03, 0x5f
        /*003e*/ 	.short	0x0101


	//----- nvinfo : EIATTR_INT_WARP_WIDE_INSTR_OFFSETS
	.align		4
        /*0040*/ 	.byte	0x04, 0x31
        /*0042*/ 	.short	(.L_39 - .L_38)


	//   ....[0]....
.L_38:
        /*0044*/ 	.word	0x00003fd0


	//   ....[1]....
        /*0048*/ 	.word	0x00004000


	//   ....[2]....
        /*004c*/ 	.word	0x00004020


	//   ....[3]....
        /*0050*/ 	.word	0x00004bf0


	//   ....[4]....
        /*0054*/ 	.word	0x00004c50


	//   ....[5]....
        /*0058*/ 	.word	0x00004d40


	//   ....[6]....
        /*005c*/ 	.word	0x00004dc0


	//   ....[7]....
        /*0060*/ 	.word	0x00004ec0


	//   ....[8]....
        /*0064*/ 	.word	0x00004f50


	//   ....[9]....
        /*0068*/ 	.word	0x00005050


	//   ....[10]....
        /*006c*/ 	.word	0x00005100


	//----- nvinfo : EIATTR_COOP_GROUP_MASK_REGIDS
	.align		4
.L_39:
        /*0070*/ 	.byte	0x04, 0x29
        /*0072*/ 	.short	(.L_41 - .L_40)


	//   ....[0]....
.L_40:
        /*0074*/ 	.word	0xffffffff


	//   ....[1]....
        /*0078*/ 	.word	0xffffffff


	//   ....[2]....
        /*007c*/ 	.word	0xffffffff


	//   ....[3]....
        /*0080*/ 	.word	0xffffffff


	//   ....[4]....
        /*0084*/ 	.word	0xffffffff


	//   ....[5]....
        /*0088*/ 	.word	0xffffffff


	//   ....[6]....
        /*008c*/ 	.word	0xffffffff


	//   ....[7]....
        /*0090*/ 	.word	0xffffffff


	//   ....[8]....
        /*0094*/ 	.word	0xffffffff


	//   ....[9]....
        /*0098*/ 	.word	0xffffffff


	//   ....[10]....
        /*009c*/ 	.word	0xffffffff


	//   ....[11]....
        /*00a0*/ 	.word	0xffffffff


	//   ....[12]....
        /*00a4*/ 	.word	0xffffffff


	//   ....[13]....
        /*00a8*/ 	.word	0xffffffff


	//----- nvinfo : EIATTR_COOP_GROUP_INSTR_OFFSETS
	.align		4
.L_41:
        /*00ac*/ 	.byte	0x04, 0x28
        /*00ae*/ 	.short	(.L_43 - .L_42)


	//   ....[0]....
.L_42:
        /*00b0*/ 	.word	0x00000080


	//   ....[1]....
        /*00b4*/ 	.word	0x000004f0


	//   ....[2]....
        /*00b8*/ 	.word	0x00000690


	//   ....[3]....
        /*00bc*/ 	.word	0x00000830


	//   ....[4]....
        /*00c0*/ 	.word	0x00000930


	//   ....[5]....
        /*00c4*/ 	.word	0x00000aa0


	//   ....[6]....
        /*00c8*/ 	.word	0x00000c40


	//   ....[7]....
        /*00cc*/ 	.word	0x00000df0


	//   ....[8]....
        /*00d0*/ 	.word	0x00002150


	//   ....[9]....
        /*00d4*/ 	.word	0x00003000


	//   ....[10]....
        /*00d8*/ 	.word	0x00003210


	//   ....[11]....
        /*00dc*/ 	.word	0x00003240


	//   ....[12]....
        /*00e0*/ 	.word	0x00003eb0


	//   ....[13]....
        /*00e4*/ 	.word	0x000040e0


	//----- nvinfo : EIATTR_VRC_CTA_INIT_COUNT
	.align		4
.L_43:
        /*00e8*/ 	.byte	0x02, 0x4a
        /*00ea*/ 	.byte	0x80
	.zero		1


	//----- nvinfo : EIATTR_SYSCALL_OFFSETS
	.align		4
        /*00ec*/ 	.byte	0x04, 0x46
        /*00ee*/ 	.short	(.L_45 - .L_44)


	//   ....[0]....
.L_44:
        /*00f0*/ 	.word	0x00005da0


	//   ....[1]....
        /*00f4*/ 	.word	0x00005e90


	//   ....[2]....
        /*00f8*/ 	.word	0x00006730


	//   ....[3]....
        /*00fc*/ 	.word	0x000070f0


	//   ....[4]....
        /*0100*/ 	.word	0x00007a60


	//   ....[5]....
        /*0104*/ 	.word	0x000083d0


	//----- nvinfo : EIATTR_MBARRIER_INSTR_OFFSETS
	.align		4
.L_45:
        /*0108*/ 	.byte	0x04, 0x39
        /*010a*/ 	.short	(.L_47 - .L_46)


	//   ....[0]....
.L_46:
        /*010c*/ 	.word	0x00000600
        /*0110*/ 	.word	0x000000ff
        /*0114*/ 	.word	0x00000000
        /*0118*/ 	.short	0x0100
        /*011a*/ 	.byte	0x04
	.zero		1


	//   ....[1]....
        /*011c*/ 	.word	0x00000610
        /*0120*/ 	.word	0x000000ff
        /*0124*/ 	.word	0x00000020
        /*0128*/ 	.short	0x0100
        /*012a*/ 	.byte	0x04
	.zero		1


	//   ....[2]....
        /*012c*/ 	.word	0x00000620
        /*0130*/ 	.word	0x000000ff
        /*0134*/ 	.word	0x00000008
        /*0138*/ 	.short	0x0100
        /*013a*/ 	.byte	0x04
	.zero		1


	//   ....[3]....
        /*013c*/ 	.word	0x00000630
        /*0140*/ 	.word	0x000000ff
        /*0144*/ 	.word	0x00000028
        /*0148*/ 	.short	0x0100
        /*014a*/ 	.byte	0x04
	.zero		1


	//   ....[4]....
        /*014c*/ 	.word	0x00000640
        /*0150*/ 	.word	0x000000ff
        /*0154*/ 	.word	0x00000010
        /*0158*/ 	.short	0x0100
        /*015a*/ 	.byte	0x04
	.zero		1


	//   ....[5]....
        /*015c*/ 	.word	0x00000650
        /*0160*/ 	.word	0x000000ff
        /*0164*/ 	.word	0x00000030
        /*0168*/ 	.short	0x0100
        /*016a*/ 	.byte	0x04
	.zero		1


	//   ....[6]....
        /*016c*/ 	.word	0x00000660
        /*0170*/ 	.word	0x000000ff
        /*0174*/ 	.word	0x00000018
        /*0178*/ 	.short	0x0100
        /*017a*/ 	.byte	0x04
	.zero		1


	//   ....[7]....
        /*017c*/ 	.word	0x00000670
        /*0180*/ 	.word	0x000000ff
        /*0184*/ 	.word	0x00000038
        /*0188*/ 	.short	0x0100
        /*018a*/ 	.byte	0x04
	.zero		1


	//   ....[8]....
        /*018c*/ 	.word	0x000007a0
        /*0190*/ 	.word	0x000000ff
        /*0194*/ 	.word	0x00000040
        /*0198*/ 	.short	0x0100
        /*019a*/ 	.byte	0x04
	.zero		1


	//   ....[9]....
        /*019c*/ 	.word	0x000007b0
        /*01a0*/ 	.word	0x000000ff
        /*01a4*/ 	.word	0x00000060
        /*01a8*/ 	.short	0x0100
        /*01aa*/ 	.byte	0x04
	.zero		1


	//   ....[10]....
        /*01ac*/ 	.word	0x000007c0
        /*01b0*/ 	.word	0x000000ff
        /*01b4*/ 	.word	0x00000048
        /*01b8*/ 	.short	0x0100
        /*01ba*/ 	.byte	0x04
	.zero		1


	//   ....[11]....
        /*01bc*/ 	.word	0x000007d0
        /*01c0*/ 	.word	0x000000ff
        /*01c4*/ 	.word	0x00000068
        /*01c8*/ 	.short	0x0100
        /*01ca*/ 	.byte	0x04
	.zero		1


	//   ....[12]....
        /*01cc*/ 	.word	0x000007e0
        /*01d0*/ 	.word	0x000000ff
        /*01d4*/ 	.word	0x00000050
        /*01d8*/ 	.short	0x0100
        /*01da*/ 	.byte	0x04
	.zero		1


	//   ....[13]....
        /*01dc*/ 	.word	0x000007f0
        /*01e0*/ 	.word	0x000000ff
        /*01e4*/ 	.word	0x00000070
        /*01e8*/ 	.short	0x0100
        /*01ea*/ 	.byte	0x04
	.zero		1


	//   ....[14]....
        /*01ec*/ 	.word	0x00000800
        /*01f0*/ 	.word	0x000000ff
        /*01f4*/ 	.word	0x00000058
        /*01f8*/ 	.short	0x0100
        /*01fa*/ 	.byte	0x04
	.zero		1


	//   ....[15]....
        /*01fc*/ 	.word	0x00000810
        /*0200*/ 	.word	0x000000ff
        /*0204*/ 	.word	0x00000078
        /*0208*/ 	.short	0x0100
        /*020a*/ 	.byte	0x04
	.zero		1


	//   ....[16]....
        /*020c*/ 	.word	0x00000900
        /*0210*/ 	.word	0x000000ff
        /*0214*/ 	.word	0x00000080
        /*0218*/ 	.short	0x0100
        /*021a*/ 	.byte	0x06
	.zero		1


	//   ....[17]....
        /*021c*/ 	.word	0x00000910
        /*0220*/ 	.word	0x000000ff
        /*0224*/ 	.word	0x00000088
        /*0228*/ 	.short	0x0100
        /*022a*/ 	.byte	0x06
	.zero		1


	//   ....[18]....
        /*022c*/ 	.word	0x00000a50
        /*0230*/ 	.word	0x000000ff
        /*0234*/ 	.word	0x00000090
        /*0238*/ 	.short	0x0100
        /*023a*/ 	.byte	0x06
	.zero		1


	//   ....[19]....
        /*023c*/ 	.word	0x00000a60
        /*0240*/ 	.word	0x000000ff
        /*0244*/ 	.word	0x000000a0
        /*0248*/ 	.short	0x0100
        /*024a*/ 	.byte	0x06
	.zero		1


	//   ....[20]....
        /*024c*/ 	.word	0x00000a70
        /*0250*/ 	.word	0x000000ff
        /*0254*/ 	.word	0x00000098
        /*0258*/ 	.short	0x0100
        /*025a*/ 	.byte	0x06
	.zero		1


	//   ....[21]....
        /*025c*/ 	.word	0x00000a80
        /*0260*/ 	.word	0x000000ff
        /*0264*/ 	.word	0x000000a8
        /*0268*/ 	.short	0x0100
        /*026a*/ 	.byte	0x06
	.zero		1


	//   ....[22]....
        /*026c*/ 	.word	0x00000bb0
        /*0270*/ 	.word	0x000000ff
        /*0274*/ 	.word	0x000000b0
        /*0278*/ 	.short	0x0100
        /*027a*/ 	.byte	0x04
	.zero		1


	//   ....[23]....
        /*027c*/ 	.word	0x00000bc0
        /*0280*/ 	.word	0x000000ff
        /*0284*/ 	.word	0x000000d0
        /*0288*/ 	.short	0x0100
        /*028a*/ 	.byte	0x04
	.zero		1


	//   ....[24]....
        /*028c*/ 	.word	0x00000bd0
        /*0290*/ 	.word	0x000000ff
        /*0294*/ 	.word	0x000000b8
        /*0298*/ 	.short	0x0100
        /*029a*/ 	.byte	0x04
	.zero		1


	//   ....[25]....
        /*029c*/ 	.word	0x00000be0
        /*02a0*/ 	.word	0x000000ff
        /*02a4*/ 	.word	0x000000d8
        /*02a8*/ 	.short	0x0100
        /*02aa*/ 	.byte	0x04
	.zero		1


	//   ....[26]....
        /*02ac*/ 	.word	0x00000bf0
        /*02b0*/ 	.word	0x000000ff
        /*02b4*/ 	.word	0x000000c0
        /*02b8*/ 	.short	0x0100
        /*02ba*/ 	.byte	0x04
	.zero		1


	//   ....[27]....
        /*02bc*/ 	.word	0x00000c00
        /*02c0*/ 	.word	0x000000ff
        /*02c4*/ 	.word	0x000000e0
        /*02c8*/ 	.short	0x0100
        /*02ca*/ 	.byte	0x04
	.zero		1


	//   ....[28]....
        /*02cc*/ 	.word	0x00000c10
        /*02d0*/ 	.word	0x000000ff
        /*02d4*/ 	.word	0x000000c8
        /*02d8*/ 	.short	0x0100
        /*02da*/ 	.byte	0x04
	.zero		1


	//   ....[29]....
        /*02dc*/ 	.word	0x00000c20
        /*02e0*/ 	.word	0x000000ff
        /*02e4*/ 	.word	0x000000e8
        /*02e8*/ 	.short	0x0100
        /*02ea*/ 	.byte	0x04
	.zero		1


	//   ....[30]....
        /*02ec*/ 	.word	0x00000d10
        /*02f0*/ 	.word	0x000000ff
        /*02f4*/ 	.word	0x000000f0
        /*02f8*/ 	.short	0x0100
        /*02fa*/ 	.byte	0x04
	.zero		1


	//   ....[31]....
        /*02fc*/ 	.word	0x00000d20
        /*0300*/ 	.word	0x000000ff
        /*0304*/ 	.word	0x00000100
        /*0308*/ 	.short	0x0100
        /*030a*/ 	.byte	0x04
	.zero		1


	//   ....[32]....
        /*030c*/ 	.word	0x00000d30
        /*0310*/ 	.word	0x000000ff
        /*0314*/ 	.word	0x000000f8
        /*0318*/ 	.short	0x0100
        /*031a*/ 	.byte	0x04
	.zero		1


	//   ....[33]....
        /*031c*/ 	.word	0x00000d40
        /*0320*/ 	.word	0x000000ff
        /*0324*/ 	.word	0x00000108
        /*0328*/ 	.short	0x0100
        /*032a*/ 	.byte	0x04
	.zero		1


	//   ....[34]....
        /*032c*/ 	.word	0x00001850
        /*0330*/ 	.word	0x00000000
        /*0334*/ 	.word	0x00000100
        /*0338*/ 	.short	0x010a
        /*033a*/ 	.byte	0xff
	.zero		1


	//   ....[35]....
        /*033c*/ 	.word	0x00001880
        /*0340*/ 	.word	0x00000000
        /*0344*/ 	.word	0x000000f0
        /*0348*/ 	.short	0x0101
        /*034a*/ 	.byte	0xff
	.zero		1


	//   ....[36]....
        /*034c*/ 	.word	0x00001950
        /*0350*/ 	.word	0x000000ff
        /*0354*/ 	.word	0x00000020
        /*0358*/ 	.short	0x010a
        /*035a*/ 	.byte	0x04
	.zero		1


	//   ....[37]....
        /*035c*/ 	.word	0x000019d0
        /*0360*/ 	.word	0x000000ff
        /*0364*/ 	.word	0x00000020
        /*0368*/ 	.short	0x010a
        /*036a*/ 	.byte	0x21
	.zero		1


	//   ....[38]....
        /*036c*/ 	.word	0x00001b60
        /*0370*/ 	.word	0x000000ff
        /*0374*/ 	.word	0x00000020
        /*0378*/ 	.short	0x010a
        /*037a*/ 	.byte	0x05
	.zero		1


	//   ....[39]....
        /*037c*/ 	.word	0x00001d50
        /*0380*/ 	.word	0x000000ff
        /*0384*/ 	.word	0x00000088
        /*0388*/ 	.short	0x0101
        /*038a*/ 	.byte	0x0d
	.zero		1


	//   ....[40]....
        /*038c*/ 	.word	0x00001d70
        /*0390*/ 	.word	0x000000ff
        /*0394*/ 	.word	0x00000020
        /*0398*/ 	.short	0x010a
        /*039a*/ 	.byte	0x04
	.zero		1


	//   ....[41]....
        /*039c*/ 	.word	0x00001df0
        /*03a0*/ 	.word	0x000000ff
        /*03a4*/ 	.word	0x00000020
        /*03a8*/ 	.short	0x010a
        /*03aa*/ 	.byte	0x21
	.zero		1


	//   ....[42]....
        /*03ac*/ 	.word	0x00001f80
        /*03b0*/ 	.word	0x000000ff
        /*03b4*/ 	.word	0x00000020
        /*03b8*/ 	.short	0x010a
        /*03ba*/ 	.byte	0x05
	.zero		1


	//   ....[43]....
        /*03bc*/ 	.word	0x00002180
        /*03c0*/ 	.word	0x00000003
        /*03c4*/ 	.word	0x00000090
        /*03c8*/ 	.short	0x010a
        /*03ca*/ 	.byte	0xff
	.zero		1


	//   ....[44]....
        /*03cc*/ 	.word	0x000022d0
        /*03d0*/ 	.word	0x00000000
        /*03d4*/ 	.word	0x00000000
        /*03d8*/ 	.short	0x0101
        /*03da*/ 	.byte	0xff
	.zero		1


	//   ....[45]....
        /*03dc*/ 	.word	0x00002880
        /*03e0*/ 	.word	0x000000ff
        /*03e4*/ 	.word	0x00000000
        /*03e8*/ 	.short	0x010a
        /*03ea*/ 	.byte	0x04
	.zero		1


	//   ....[46]....
        /*03ec*/ 	.word	0x00002910
        /*03f0*/ 	.word	0x000000ff
        /*03f4*/ 	.word	0x00000000
        /*03f8*/ 	.short	0x010a
        /*03fa*/ 	.byte	0x05
	.zero		1


	//   ....[47]....
        /*03fc*/ 	.word	0x000029a0
        /*0400*/ 	.word	0x000000ff
        /*0404*/ 	.word	0x00000000
        /*0408*/ 	.short	0x010a
        /*040a*/ 	.byte	0x05
	.zero		1


	//   ....[48]....
        /*040c*/ 	.word	0x00002a40
        /*0410*/ 	.word	0x00000000
        /*0414*/ 	.word	0x00000000
        /*0418*/ 	.short	0x010a
        /*041a*/ 	.byte	0xff
	.zero		1


	//   ....[49]....
        /*041c*/ 	.word	0x00002b60
        /*0420*/ 	.word	0x00000002
        /*0424*/ 	.word	0x000000f0
        /*0428*/ 	.short	0x010a
        /*042a*/ 	.byte	0xff
	.zero		1


	//   ....[50]....
        /*042c*/ 	.word	0x00002bd0
        /*0430*/ 	.word	0x00000002
        /*0434*/ 	.word	0x00000000
        /*0438*/ 	.short	0x0101
        /*043a*/ 	.byte	0xff
	.zero		1


	//   ....[51]....
        /*043c*/ 	.word	0x00002bf0
        /*0440*/ 	.word	0x000000ff
        /*0444*/ 	.word	0x000000a0
        /*0448*/ 	.short	0x010a
        /*044a*/ 	.byte	0x04
	.zero		1


	//   ....[52]....
        /*044c*/ 	.word	0x00002d10
        /*0450*/ 	.word	0x00000002
        /*0454*/ 	.word	0x00000090
        /*0458*/ 	.short	0x010a
        /*045a*/ 	.byte	0xff
	.zero		1


	//   ....[53]....
        /*045c*/ 	.word	0x00002e10
        /*0460*/ 	.word	0x00000002
        /*0464*/ 	.word	0x00000000
        /*0468*/ 	.short	0x0101
        /*046a*/ 	.byte	0xff
	.zero		1


	//   ....[54]....
        /*046c*/ 	.word	0x00002ea0
        /*0470*/ 	.word	0x000000ff
        /*0474*/ 	.word	0x000000a0
        /*0478*/ 	.short	0x0106
        /*047a*/ 	.byte	0x04
	.zero		1


	//   ....[55]....
        /*047c*/ 	.word	0x00002ec0
        /*0480*/ 	.word	0x000000ff
        /*0484*/ 	.word	0x000000a0
        /*0488*/ 	.short	0x010a
        /*048a*/ 	.byte	0x04
	.zero		1


	//   ....[56]....
        /*048c*/ 	.word	0x00002f50
        /*0490*/ 	.word	0x000000ff
        /*0494*/ 	.word	0x000000a0
        /*0498*/ 	.short	0x0106
        /*049a*/ 	.byte	0x07
	.zero		1


	//   ....[57]....
        /*049c*/ 	.word	0x00002f90
        /*04a0*/ 	.word	0x00000000
        /*04a4*/ 	.word	0x000000a0
        /*04a8*/ 	.short	0x010a
        /*04aa*/ 	.byte	0xff
	.zero		1


	//   ....[58]....
        /*04ac*/ 	.word	0x00003560
        /*04b0*/ 	.word	0x00000000
        /*04b4*/ 	.word	0x00000090
        /*04b8*/ 	.short	0x010a
        /*04ba*/ 	.byte	0xff
	.zero		1


	//   ....[59]....
        /*04bc*/ 	.word	0x00003660
        /*04c0*/ 	.word	0x00000003
        /*04c4*/ 	.word	0x00000000
        /*04c8*/ 	.short	0x0101
        /*04ca*/ 	.byte	0xff
	.zero		1


	//   ....[60]....
        /*04cc*/ 	.word	0x00003670
        /*04d0*/ 	.word	0x000000ff
        /*04d4*/ 	.word	0x00000000
        /*04d8*/ 	.short	0x010a
        /*04da*/ 	.byte	0x04
	.zero		1


	//   ....[61]....
        /*04dc*/ 	.word	0x000036f0
        /*04e0*/ 	.word	0x000000ff
        /*04e4*/ 	.word	0x000000d0
        /*04e8*/ 	.short	0x010a
        /*04ea*/ 	.byte	0x2e
	.zero		1


	//   ....[62]....
        /*04ec*/ 	.word	0x000037d0
        /*04f0*/ 	.word	0x000000ff
        /*04f4*/ 	.word	0x00000000
        /*04f8*/ 	.short	0x010a
        /*04fa*/ 	.byte	0x07
	.zero		1


	//   ....[63]....
        /*04fc*/ 	.word	0x00003910
        /*0500*/ 	.word	0x000000ff
        /*0504*/ 	.word	0x00000000
        /*0508*/ 	.short	0x010a
        /*050a*/ 	.byte	0x04
	.zero		1


	//   ....[64]....
        /*050c*/ 	.word	0x00003ce0
        /*0510*/ 	.word	0x000000ff
        /*0514*/ 	.word	0x00000000
        /*0518*/ 	.short	0x010a
        /*051a*/ 	.byte	0x04
	.zero		1


	//   ....[65]....
        /*051c*/ 	.word	0x00003d70
        /*0520*/ 	.word	0x000000ff
        /*0524*/ 	.word	0x00000000
        /*0528*/ 	.short	0x010a
        /*052a*/ 	.byte	0x05
	.zero		1


	//   ....[66]....
        /*052c*/ 	.word	0x00003e00
        /*0530*/ 	.word	0x000000ff
        /*0534*/ 	.word	0x00000000
        /*0538*/ 	.short	0x010a
        /*053a*/ 	.byte	0x05
	.zero		1


	//   ....[67]....
        /*053c*/ 	.word	0x00003e90
        /*0540*/ 	.word	0x000000ff
        /*0544*/ 	.word	0x00000000
        /*0548*/ 	.short	0x010a
        /*054a*/ 	.byte	0x04
	.zero		1


	//   ....[68]....
        /*054c*/ 	.word	0x000043b0
        /*0550*/ 	.word	0x00000008
        /*0554*/ 	.word	0x00000090
        /*0558*/ 	.short	0x010a
        /*055a*/ 	.byte	0xff
	.zero		1


	//   ....[69]....
        /*055c*/ 	.word	0x00004520
        /*0560*/ 	.word	0x00000000
        /*0564*/ 	.word	0x00000000
        /*0568*/ 	.short	0x0101
        /*056a*/ 	.byte	0xff
	.zero		1


	//   ....[70]....
        /*056c*/ 	.word	0x00004a00
        /*0570*/ 	.word	0x000000ff
        /*0574*/ 	.word	0x00000088
        /*0578*/ 	.short	0x010a
        /*057a*/ 	.byte	0x15
	.zero		1


	//   ....[71]....
        /*057c*/ 	.word	0x00004b90
        /*0580*/ 	.word	0x000000ff
        /*0584*/ 	.word	0x00000060
        /*0588*/ 	.short	0x010a
        /*058a*/ 	.byte	0x15
	.zero		1


	//   ....[72]....
        /*058c*/ 	.word	0x00004ce0
        /*0590*/ 	.word	0x000000ff
        /*0594*/ 	.word	0x00000040
        /*0598*/ 	.short	0x010b
        /*059a*/ 	.byte	0x15
	.zero		1


	//   ....[73]....
        /*059c*/ 	.word	0x00004d00
        /*05a0*/ 	.word	0x000000ff
        /*05a4*/ 	.word	0x00000000
        /*05a8*/ 	.short	0x0101
        /*05aa*/ 	.byte	0x04
	.zero		1


	//   ....[74]....
        /*05ac*/ 	.word	0x00004d10
        /*05b0*/ 	.word	0x000000ff
        /*05b4*/ 	.word	0x00000068
        /*05b8*/ 	.short	0x010a
        /*05ba*/ 	.byte	0x15
	.zero		1


	//   ....[75]....
        /*05bc*/ 	.word	0x00004e60
        /*05c0*/ 	.word	0x000000ff
        /*05c4*/ 	.word	0x00000048
        /*05c8*/ 	.short	0x010b
        /*05ca*/ 	.byte	0x15
	.zero		1


	//   ....[76]....
        /*05cc*/ 	.word	0x00004e80
        /*05d0*/ 	.word	0x000000ff
        /*05d4*/ 	.word	0x00000000
        /*05d8*/ 	.short	0x0101
        /*05da*/ 	.byte	0x04
	.zero		1


	//   ....[77]....
        /*05dc*/ 	.word	0x00004e90
        /*05e0*/ 	.word	0x000000ff
        /*05e4*/ 	.word	0x00000070
        /*05e8*/ 	.short	0x010a
        /*05ea*/ 	.byte	0x15
	.zero		1


	//   ....[78]....
        /*05ec*/ 	.word	0x00004ff0
        /*05f0*/ 	.word	0x000000ff
        /*05f4*/ 	.word	0x00000050
        /*05f8*/ 	.short	0x010b
        /*05fa*/ 	.byte	0x15
	.zero		1


	//   ....[79]....
        /*05fc*/ 	.word	0x00005010
        /*0600*/ 	.word	0x000000ff
        /*0604*/ 	.word	0x00000000
        /*0608*/ 	.short	0x0101
        /*060a*/ 	.byte	0x04
	.zero		1


	//   ....[80]....
        /*060c*/ 	.word	0x00005020
        /*0610*/ 	.word	0x000000ff
        /*0614*/ 	.word	0x00000078
        /*0618*/ 	.short	0x010a
        /*061a*/ 	.byte	0x15
	.zero		1


	//   ....[81]....
        /*061c*/ 	.word	0x00005210
        /*0620*/ 	.word	0x000000ff
        /*0624*/ 	.word	0x00000058
        /*0628*/ 	.short	0x010b
        /*062a*/ 	.byte	0x15
	.zero		1


	//   ....[82]....
        /*062c*/ 	.word	0x00005220
        /*0630*/ 	.word	0x000000ff
        /*0634*/ 	.word	0x00000000
        /*0638*/ 	.short	0x0101
        /*063a*/ 	.byte	0x28
	.zero		1


	//   ....[83]....
        /*063c*/ 	.word	0x00005250
        /*0640*/ 	.word	0x000000ff
        /*0644*/ 	.word	0x00000060
        /*0648*/ 	.short	0x010a
        /*064a*/ 	.byte	0x15
	.zero		1


	//   ....[84]....
        /*064c*/ 	.word	0x00005270
        /*0650*/ 	.word	0x000000ff
        /*0654*/ 	.word	0x00000068
        /*0658*/ 	.short	0x010a
        /*065a*/ 	.byte	0x15
	.zero		1


	//   ....[85]....
        /*065c*/ 	.word	0x00005290
        /*0660*/ 	.word	0x000000ff
        /*0664*/ 	.word	0x00000070
        /*0668*/ 	.short	0x010a
        /*066a*/ 	.byte	0x15
	.zero		1


	//   ....[86]....
        /*066c*/ 	.word	0x000052d0
        /*0670*/ 	.word	0x00000000
        /*0674*/ 	.word	0x00000078
        /*0678*/ 	.short	0x010a
        /*067a*/ 	.byte	0xff
	.zero		1


	//   ....[87]....
        /*067c*/ 	.word	0x00005630
        /*0680*/ 	.word	0x00000003
        /*0684*/ 	.word	0x00000090
        /*0688*/ 	.short	0x010a
        /*068a*/ 	.byte	0xff
	.zero		1


	//   ....[88]....
        /*068c*/ 	.word	0x000057b0
        /*0690*/ 	.word	0x00000000
        /*0694*/ 	.word	0x00000000
        /*0698*/ 	.short	0x0101
        /*069a*/ 	.byte	0xff
	.zero		1


	//   ....[89]....
        /*069c*/ 	.word	0x00006350
        /*06a0*/ 	.word	0x000000ff
        /*06a4*/ 	.word	0x00000040
        /*06a8*/ 	.short	0x010a
        /*06aa*/ 	.byte	0x2c
	.zero		1


	//   ....[90]....
        /*06ac*/ 	.word	0x00006390
        /*06b0*/ 	.word	0x0000001a
        /*06b4*/ 	.word	0x000000b0
        /*06b8*/ 	.short	0x010a
        /*06ba*/ 	.byte	0xff
	.zero		1


	//   ....[91]....
        /*06bc*/ 	.word	0x00006510
        /*06c0*/ 	.word	0x000000ff
        /*06c4*/ 	.word	0x00000040
        /*06c8*/ 	.short	0x010a
        /*06ca*/ 	.byte	0x2c
	.zero		1


	//   ....[92]....
        /*06cc*/ 	.word	0x00006610
        /*06d0*/ 	.word	0x0000001a
        /*06d4*/ 	.word	0x000000b0
        /*06d8*/ 	.short	0x010a
        /*06da*/ 	.byte	0xff
	.zero		1


	//   ....[93]....
        /*06dc*/ 	.word	0x00006e10
        /*06e0*/ 	.word	0x00000000
        /*06e4*/ 	.word	0x00000000
        /*06e8*/ 	.short	0x0101
        /*06ea*/ 	.byte	0xff
	.zero		1


	//   ....[94]....
        /*06ec*/ 	.word	0x00006e20
        /*06f0*/ 	.word	0x00000002
        /*06f4*/ 	.word	0x00000040
        /*06f8*/ 	.short	0x010a
        /*06fa*/ 	.byte	0xff
	.zero		1


	//   ....[95]....
        /*06fc*/ 	.word	0x00006ef0
        /*0700*/ 	.word	0x00000002
        /*0704*/ 	.word	0x00000040
        /*0708*/ 	.short	0x010a
        /*070a*/ 	.byte	0xff
	.zero		1


	//   ....[96]....
        /*070c*/ 	.word	0x00007780
        /*0710*/ 	.word	0x00000015
        /*0714*/ 	.word	0x00000000
        /*0718*/ 	.short	0x0101
        /*071a*/ 	.byte	0xff
	.zero		1


	//   ....[97]....
        /*071c*/ 	.word	0x000077a0
        /*0720*/ 	.word	0x00000000
        /*0724*/ 	.word	0x00000040
        /*0728*/ 	.short	0x010a
        /*072a*/ 	.byte	0xff
	.zero		1


	//   ....[98]....
        /*072c*/ 	.word	0x00007860
        /*0730*/ 	.word	0x00000000
        /*0734*/ 	.word	0x00000040
        /*0738*/ 	.short	0x010a
        /*073a*/ 	.byte	0xff
	.zero		1


	//   ....[99]....
        /*073c*/ 	.word	0x000080f0
        /*0740*/ 	.word	0x00000015
        /*0744*/ 	.word	0x00000000
        /*0748*/ 	.short	0x0101
        /*074a*/ 	.byte	0xff
	.zero		1


	//   ....[100]....
        /*074c*/ 	.word	0x00008110
        /*0750*/ 	.word	0x00000002
        /*0754*/ 	.word	0x00000040
        /*0758*/ 	.short	0x010a
        /*075a*/ 	.byte	0xff
	.zero		1


	//   ....[101]....
        /*075c*/ 	.word	0x000081d0
        /*0760*/ 	.word	0x00000002
        /*0764*/ 	.word	0x00000040
        /*0768*/ 	.short	0x010a
        /*076a*/ 	.byte	0xff
	.zero		1


	//   ....[102]....
        /*076c*/ 	.word	0x000087a0
        /*0770*/ 	.word	0x000000ff
        /*0774*/ 	.word	0x00000000
        /*0778*/ 	.short	0x0101
        /*077a*/ 	.byte	0x04
	.zero		1


	//   ....[103]....
        /*077c*/ 	.word	0x00008ac0
        /*0780*/ 	.word	0x00000000
        /*0784*/ 	.word	0x00000000
        /*0788*/ 	.short	0x0101
        /*078a*/ 	.byte	0xff
	.zero		1


	//   ....[104]....
        /*078c*/ 	.word	0x00008d50
        /*0790*/ 	.word	0x000000ff
        /*0794*/ 	.word	0x00000000
        /*0798*/ 	.short	0x0101
        /*079a*/ 	.byte	0x04
	.zero		1


	//   ....[105]....
        /*079c*/ 	.word	0x00008d70
        /*07a0*/ 	.word	0x00000000
        /*07a4*/ 	.word	0x00000100
        /*07a8*/ 	.short	0x010a
        /*07aa*/ 	.byte	0xff
	.zero		1


	//   ....[106]....
        /*07ac*/ 	.word	0x00008dd0
        /*07b0*/ 	.word	0x00000000
        /*07b4*/ 	.word	0x00000020
        /*07b8*/ 	.short	0x010a
        /*07ba*/ 	.byte	0xff
	.zero		1


	//   ....[107]....
        /*07bc*/ 	.word	0x00008e30
        /*07c0*/ 	.word	0x00000000
        /*07c4*/ 	.word	0x00000020
        /*07c8*/ 	.short	0x010a
        /*07ca*/ 	.byte	0xff
	.zero		1


	//   ....[108]....
        /*07cc*/ 	.word	0x00008e80
        /*07d0*/ 	.word	0x00000003
        /*07d4*/ 	.word	0x00000090
        /*07d8*/ 	.short	0x010a
        /*07da*/ 	.byte	0xff
	.zero		1


	//   ....[109]....
        /*07dc*/ 	.word	0x00008ee0
        /*07e0*/ 	.word	0x00000000
        /*07e4*/ 	.word	0x00000000
        /*07e8*/ 	.short	0x010a
        /*07ea*/ 	.byte	0xff
	.zero		1


	//   ....[110]....
        /*07ec*/ 	.word	0x00008f40
        /*07f0*/ 	.word	0x00000000
        /*07f4*/ 	.word	0x00000000
        /*07f8*/ 	.short	0x010a
        /*07fa*/ 	.byte	0xff
	.zero		1


	//   ....[111]....
        /*07fc*/ 	.word	0x00008fa0
        /*0800*/ 	.word	0x00000000
        /*0804*/ 	.word	0x00000000
        /*0808*/ 	.short	0x010a
        /*080a*/ 	.byte	0xff
	.zero		1


	//   ....[112]....
        /*080c*/ 	.word	0x00008ff0
        /*0810*/ 	.word	0x00000002
        /*0814*/ 	.word	0x000000f0
        /*0818*/ 	.short	0x010a
        /*081a*/ 	.byte	0xff
	.zero		1


	//   ....[113]....
        /*081c*/ 	.word	0x00009050
        /*0820*/ 	.word	0x00000002
        /*0824*/ 	.word	0x000000a0
        /*0828*/ 	.short	0x010a
        /*082a*/ 	.byte	0xff
	.zero		1


	//   ....[114]....
        /*082c*/ 	.word	0x000090a0
        /*0830*/ 	.word	0x00000002
        /*0834*/ 	.word	0x00000090
        /*0838*/ 	.short	0x010a
        /*083a*/ 	.byte	0xff
	.zero		1


	//   ....[115]....
        /*083c*/ 	.word	0x00009100
        /*0840*/ 	.word	0x00000000
        /*0844*/ 	.word	0x000000a0
        /*0848*/ 	.short	0x010a
        /*084a*/ 	.byte	0xff
	.zero		1


	//   ....[116]....
        /*084c*/ 	.word	0x00009150
        /*0850*/ 	.word	0x00000000
        /*0854*/ 	.word	0x00000090
        /*0858*/ 	.short	0x010a
        /*085a*/ 	.byte	0xff
	.zero		1


	//   ....[117]....
        /*085c*/ 	.word	0x000091b0
        /*0860*/ 	.word	0x00000002
        /*0864*/ 	.word	0x000000d0
        /*0868*/ 	.short	0x010a
        /*086a*/ 	.byte	0xff
	.zero		1


	//   ....[118]....
        /*086c*/ 	.word	0x00009210
        /*0870*/ 	.word	0x00000000
        /*0874*/ 	.word	0x00000000
        /*0878*/ 	.short	0x010a
        /*087a*/ 	.byte	0xff
	.zero		1


	//   ....[119]....
        /*087c*/ 	.word	0x00009270
        /*0880*/ 	.word	0x00000000
        /*0884*/ 	.word	0x00000000
        /*0888*/ 	.short	0x010a
        /*088a*/ 	.byte	0xff
	.zero		1


	//   ....[120]....
        /*088c*/ 	.word	0x000092d0
        /*0890*/ 	.word	0x00000000
        /*0894*/ 	.word	0x00000000
        /*0898*/ 	.short	0x010a
        /*089a*/ 	.byte	0xff
	.zero		1


	//   ....[121]....
        /*089c*/ 	.word	0x00009330
        /*08a0*/ 	.word	0x00000000
        /*08a4*/ 	.word	0x00000000
        /*08a8*/ 	.short	0x010a
        /*08aa*/ 	.byte	0xff
	.zero		1


	//   ....[122]....
        /*08ac*/ 	.word	0x00009390
        /*08b0*/ 	.word	0x00000000
        /*08b4*/ 	.word	0x00000000
        /*08b8*/ 	.short	0x010a
        /*08ba*/ 	.byte	0xff
	.zero		1


	//   ....[123]....
        /*08bc*/ 	.word	0x000093e0
        /*08c0*/ 	.word	0x00000008
        /*08c4*/ 	.word	0x00000090
        /*08c8*/ 	.short	0x010a
        /*08ca*/ 	.byte	0xff
	.zero		1


	//   ....[124]....
        /*08cc*/ 	.word	0x00009440
        /*08d0*/ 	.word	0x00000000
        /*08d4*/ 	.word	0x00000088
        /*08d8*/ 	.short	0x010a
        /*08da*/ 	.byte	0xff
	.zero		1


	//   ....[125]....
        /*08dc*/ 	.word	0x000094a0
        /*08e0*/ 	.word	0x00000000
        /*08e4*/ 	.word	0x00000060
        /*08e8*/ 	.short	0x010a
        /*08ea*/ 	.byte	0xff
	.zero		1


	//   ....[126]....
        /*08ec*/ 	.word	0x00009500
        /*08f0*/ 	.word	0x00000000
        /*08f4*/ 	.word	0x00000068
        /*08f8*/ 	.short	0x010a
        /*08fa*/ 	.byte	0xff
	.zero		1


	//   ....[127]....
        /*08fc*/ 	.word	0x00009560
        /*0900*/ 	.word	0x00000000
        /*0904*/ 	.word	0x00000070
        /*0908*/ 	.short	0x010a
        /*090a*/ 	.byte	0xff
	.zero		1


	//   ....[128]....
        /*090c*/ 	.word	0x000095c0
        /*0910*/ 	.word	0x00000000
        /*0914*/ 	.word	0x00000078
        /*0918*/ 	.short	0x010a
        /*091a*/ 	.byte	0xff
	.zero		1


	//   ....[129]....
        /*091c*/ 	.word	0x00009620
        /*0920*/ 	.word	0x00000000
        /*0924*/ 	.word	0x00000060
        /*0928*/ 	.short	0x010a
        /*092a*/ 	.byte	0xff
	.zero		1


	//   ....[130]....
        /*092c*/ 	.word	0x00009680
        /*0930*/ 	.word	0x00000000
        /*0934*/ 	.word	0x00000068
        /*0938*/ 	.short	0x010a
        /*093a*/ 	.byte	0xff
	.zero		1


	//   ....[131]....
        /*093c*/ 	.word	0x000096e0
        /*0940*/ 	.word	0x00000000
        /*0944*/ 	.word	0x00000070
        /*0948*/ 	.short	0x010a
        /*094a*/ 	.byte	0xff
	.zero		1


	//   ....[132]....
        /*094c*/ 	.word	0x00009730
        /*0950*/ 	.word	0x00000003
        /*0954*/ 	.word	0x00000090
        /*0958*/ 	.short	0x010a
        /*095a*/ 	.byte	0xff
	.zero		1


	//   ....[133]....
        /*095c*/ 	.word	0x00009790
        /*0960*/ 	.word	0x00000000
        /*0964*/ 	.word	0x00000040
        /*0968*/ 	.short	0x010a
        /*096a*/ 	.byte	0xff
	.zero		1


	//   ....[134]....
        /*096c*/ 	.word	0x000097e0
        /*0970*/ 	.word	0x0000001a
        /*0974*/ 	.word	0x000000b0
        /*0978*/ 	.short	0x010a
        /*097a*/ 	.byte	0xff
	.zero		1


	//   ....[135]....
        /*097c*/ 	.word	0x00009830
        /*0980*/ 	.word	0x00000002
        /*0984*/ 	.word	0x00000040
        /*0988*/ 	.short	0x010a
        /*098a*/ 	.byte	0xff
	.zero		1


	//   ....[136]....
        /*098c*/ 	.word	0x00009880
        /*0990*/ 	.word	0x00000000
        /*0994*/ 	.word	0x00000040
        /*0998*/ 	.short	0x010a
        /*099a*/ 	.byte	0xff
	.zero		1


	//   ....[137]....
        /*099c*/ 	.word	0x000098d0
        /*09a0*/ 	.word	0x00000002
        /*09a4*/ 	.word	0x00000040
        /*09a8*/ 	.short	0x010a
        /*09aa*/ 	.byte	0xff
	.zero		1


	//----- nvinfo : EIATTR_NUM_MBARRIERS
	.align		4
.L_47:
        /*09ac*/ 	.byte	0x03, 0x38
        /*09ae*/ 	.short	0x0022


	//----- nvinfo : EIATTR_EXIT_INSTR_OFFSETS
	.align		4
        /*09b0*/ 	.byte	0x04, 0x1c
        /*09b2*/ 	.short	(.L_49 - .L_48)


	//   ....[0]....
.L_48:
        /*09b4*/ 	.word	0x00002a70


	//   ....[1]....
        /*09b8*/ 	.word	0x00002f60


	//   ....[2]....
        /*09bc*/ 	.word	0x00002fc0


	//   ....[3]....
        /*09c0*/ 	.word	0x000040f0


	//   ....[4]....
        /*09c4*/ 	.word	0x00005300


	//   ....[5]....
        /*09c8*/ 	.word	0x00005340


	//   ....[6]....
        /*09cc*/ 	.word	0x00008c40


	//   ....[7]....
        /*09d0*/ 	.word	0x00008cc0


	//   ....[8]....
        /*09d4*/ 	.word	0x00008cf0


	//   ....[9]....
        /*09d8*/ 	.word	0x00008d60


	//----- nvinfo : EIATTR_MAX_THREADS
	.align		4
.L_49:
        /*09dc*/ 	.byte	0x04, 0x05
        /*09de*/ 	.short	(.L_51 - .L_50)
.L_50:
        /*09e0*/ 	.word	0x00000100
        /*09e4*/ 	.word	0x00000001
        /*09e8*/ 	.word	0x00000001


	//----- nvinfo : EIATTR_CRS_STACK_SIZE
	.align		4
.L_51:
        /*09ec*/ 	.byte	0x04, 0x1e
        /*09ee*/ 	.short	(.L_53 - .L_52)
.L_52:
        /*09f0*/ 	.word	0x00000000


	//----- nvinfo : EIATTR_CBANK_PARAM_SIZE
	.align		4
.L_53:
        /*09f4*/ 	.byte	0x03, 0x19
        /*09f6*/ 	.short	0x0800


	//----- nvinfo : EIATTR_PARAM_CBANK
	.align		4
        /*09f8*/ 	.byte	0x04, 0x0a
        /*09fa*/ 	.short	(.L_55 - .L_54)
	.align		4
.L_54:
        /*09fc*/ 	.word	index@(.nv.constant0._ZN7cutlass13device_kernelINS_4gemm6kernel13GemmUniversalIN4cute5tupleIJiiiiEEENS1_10collective13CollectiveMmaINS1_35MainloopSm100TmaUmmaWarpSpecializedILi4ELi2ELi4ENS5_IJNS4_1CILi2EEENSA_ILi1EEESC_EEEEENS5_IJNSA_ILi64EEENSA_ILi128EEESF_EEENS_10tfloat32_tENS5_IJlSC_lEEESI_SJ_NS4_8TiledMMAINS4_8MMA_AtomIJNS4_17SM100_MMA_TF32_SSISI_SI_fLi64ELi128ELNS4_4UMMA5MajorE0ELSO_0ELNSN_7ScaleInE0ELSP_0EEEEEENS4_6LayoutINS5_IJSC_SC_SC_EEENS5_IJNSA_ILi0EEESU_SU_EEEEENS5_IJNS4_10UnderscoreESX_SX_EEEEENS4_13SM90_TMA_LOADENS4_14ComposedLayoutINS4_7SwizzleILi3ELi4ELi3EEENS4_18smem_ptr_flag_bitsILi32EEENSS_INS5_IJNSA_ILi8EEENSA_ILi32EEEEEENS5_IJS17_SC_EEEEEEEvNS4_8identityENS4_23SM90_TMA_LOAD_MULTICASTES1B_vS1C_EENS_8epilogue10collective18CollectiveEpilogueINS1F_23Sm100TmaWarpSpecializedILi4ELi2ELi16ELb1ELb0EEEJSH_NS5_IJNSS_ISF_SC_EENSS_IS17_SC_EEEEESI_SJ_SI_SJ_NS1F_6fusion15FusionCallbacksIS1J_NS1N_17LinearCombinationISI_fSI_fLNS_15FloatRoundStyleE2EEESH_S1M_JEEENS4_5SM1004TMEM4LOAD26SM100_TMEM_LOAD_16dp128b8xES10_S1B_NS4_17SM75_U32x4_LDSM_NENS4_14SM90_TMA_STOREES1B_NS4_17SM90_U32x4_STSM_NENS4_39AutoVectorizingCopyWithAssumedAlignmentILi128EEEEEEvvEEEEvNT_6ParamsE)
        /*0a00*/ 	.short	0x0380
        /*0a02*/ 	.short	0x0800


	//----- nvinfo : EIATTR_SW_WAR
	.align		4
.L_55:
        /*0a04*/ 	.byte	0x04, 0x36
        /*0a06*/ 	.short	(.L_57 - .L_56)
.L_56:
        /*0a08*/ 	.word	0x00000008
.L_57:


//--------------------- .nv.callgraph             --------------------------
	.section	.nv.callgraph,"",@"SHT_CUDA_CALLGRAPH"
	.align	4
	.sectionentsize	8
	.align		4
        /*0000*/ 	.word	0x00000000
	.align		4
        /*0004*/ 	.word	0xffffffff
	.align		4
        /*0008*/ 	.word	index@(_ZN7cutlass13device_kernelINS_4gemm6kernel13GemmUniversalIN4cute5tupleIJiiiiEEENS1_10collective13CollectiveMmaINS1_35MainloopSm100TmaUmmaWarpSpecializedILi4ELi2ELi4ENS5_IJNS4_1CILi2EEENSA_ILi1EEESC_EEEEENS5_IJNSA_ILi64EEENSA_ILi128EEESF_EEENS_10tfloat32_tENS5_IJlSC_lEEESI_SJ_NS4_8TiledMMAINS4_8MMA_AtomIJNS4_17SM100_MMA_TF32_SSISI_SI_fLi64ELi128ELNS4_4UMMA5MajorE0ELSO_0ELNSN_7ScaleInE0ELSP_0EEEEEENS4_6LayoutINS5_IJSC_SC_SC_EEENS5_IJNSA_ILi0EEESU_SU_EEEEENS5_IJNS4_10UnderscoreESX_SX_EEEEENS4_13SM90_TMA_LOADENS4_14ComposedLayoutINS4_7SwizzleILi3ELi4ELi3EEENS4_18smem_ptr_flag_bitsILi32EEENSS_INS5_IJNSA_ILi8EEENSA_ILi32EEEEEENS5_IJS17_SC_EEEEEEEvNS4_8identityENS4_23SM90_TMA_LOAD_MULTICASTES1B_vS1C_EENS_8epilogue10collective18CollectiveEpilogueINS1F_23Sm100TmaWarpSpecializedILi4ELi2ELi16ELb1ELb0EEEJSH_NS5_IJNSS_ISF_SC_EENSS_IS17_SC_EEEEESI_SJ_SI_SJ_NS1F_6fusion15FusionCallbacksIS1J_NS1N_17LinearCombinationISI_fSI_fLNS_15FloatRoundStyleE2EEESH_S1M_JEEENS4_5SM1004TMEM4LOAD26SM100_TMEM_LOAD_16dp128b8xES10_S1B_NS4_17SM75_U32x4_LDSM_NENS4_14SM90_TMA_STOREES1B_NS4_17SM90_U32x4_STSM_NENS4_39AutoVectorizingCopyWithAssumedAlignmentILi128EEEEEEvvEEEEvNT_6ParamsE)
	.align		4
        /*000c*/ 	.word	index@(__assertfail)
	.align		4
        /*0010*/ 	.word	0x00000000
	.align		4
        /*0014*/ 	.word	0xfffffffe
	.align		4
        /*0018*/ 	.word	0x00000000
	.align		4
        /*001c*/ 	.word	0xfffffffd
	.align		4
        /*0020*/ 	.word	0x00000000
	.align		4
        /*0024*/ 	.word	0xfffffffc


//--------------------- .nv.constant4             --------------------------
	.section	.nv.constant4,"a",@progbits
	.align	8
	.align		8
.nv.constant4:
        /*0000*/ 	.dword	__assertfail
	.align		8
        /*0008*/ 	.dword	__unnamed_1
	.align		8
        /*0010*/ 	.dword	__unnamed_2
	.align		8
        /*0018*/ 	.dword	_ZN40_INTERNAL_1e3a0fe4_4_k_cu_6d3eaebd_101174cuda3std3__45__cpo5beginE
	.align		8
        /*0020*/ 	.dword	_ZN40_INTERNAL_1e3a0fe4_4_k_cu_6d3eaebd_101174cuda3std3__45__cpo3endE
	.align		8
        /*0028*/ 	.dword	_ZN40_INTERNAL_1e3a0fe4_4_k_cu_6d3eaebd_101174cuda3std3__45__cpo6cbeginE
	.align		8
        /*0030*/ 	.dword	_ZN40_INTERNAL_1e3a0fe4_4_k_cu_6d3eaebd_101174cuda3std3__45__cpo4cendE
	.align		8
        /*0038*/ 	.dword	_ZN40_INTERNAL_1e3a0fe4_4_k_cu_6d3eaebd_101174cuda3std3__442_GLOBAL__N__1e3a0fe4_4_k_cu_6d3eaebd_101176ignoreE
	.align		8
        /*0040*/ 	.dword	_ZN40_INTERNAL_1e3a0fe4_4_k_cu_6d3eaebd_101174cuda3std3__419piecewise_constructE
	.align		8
        /*0048*/ 	.dword	_ZN40_INTERNAL_1e3a0fe4_4_k_cu_6d3eaebd_101174cuda3std3__48in_placeE
	.align		8
        /*0050*/ 	.dword	_ZN40_INTERNAL_1e3a0fe4_4_k_cu_6d3eaebd_101174cuda3std6ranges3__45__cpo4swapE
	.align		8
        /*0058*/ 	.dword	_ZN40_INTERNAL_1e3a0fe4_4_k_cu_6d3eaebd_101174cuda3std6ranges3__45__cpo9iter_moveE
	.align		8
        /*0060*/ 	.dword	_ZN40_INTERNAL_1e3a0fe4_4_k_cu_6d3eaebd_101174cute7productE
	.align		8
        /*0068*/ 	.dword	_ZN40_INTERNAL_1e3a0fe4_4_k_cu_6d3eaebd_101174cute1_E
	.align		8
        /*0070*/ 	.dword	$str$25
	.align		8
        /*0078*/ 	.dword	$str$26
	.align		8
        /*0080*/ 	.dword	$str$27
	.align		8
        /*0088*/ 	.dword	$str$28


//--------------------- .text._ZN7cutlass13device_kernelINS_4gemm6kernel13GemmUniversalIN4cute5tupleIJiiiiEEENS1_10collective13CollectiveMmaINS1_35MainloopSm100TmaUmmaWarpSpecializedILi4ELi2ELi4ENS5_IJNS4_1CILi2EEENSA_ILi1EEESC_EEEEENS5_IJNSA_ILi64EEENSA_ILi128EEESF_EEENS_10tfloat32_tENS5_IJlSC_lEEESI_SJ_NS4_8TiledMMAINS4_8MMA_AtomIJNS4_17SM100_MMA_TF32_SSISI_SI_fLi64ELi128ELNS4_4UMMA5MajorE0ELSO_0ELNSN_7ScaleInE0ELSP_0EEEEEENS4_6LayoutINS5_IJSC_SC_SC_EEENS5_IJNSA_ILi0EEESU_SU_EEEEENS5_IJNS4_10UnderscoreESX_SX_EEEEENS4_13SM90_TMA_LOADENS4_14ComposedLayoutINS4_7SwizzleILi3ELi4ELi3EEENS4_18smem_ptr_flag_bitsILi32EEENSS_INS5_IJNSA_ILi8EEENSA_ILi32EEEEEENS5_IJS17_SC_EEEEEEEvNS4_8identityENS4_23SM90_TMA_LOAD_MULTICASTES1B_vS1C_EENS_8epilogue10collective18CollectiveEpilogueINS1F_23Sm100TmaWarpSpecializedILi4ELi2ELi16ELb1ELb0EEEJSH_NS5_IJNSS_ISF_SC_EENSS_IS17_SC_EEEEESI_SJ_SI_SJ_NS1F_6fusion15FusionCallbacksIS1J_NS1N_17LinearCombinationISI_fSI_fLNS_15FloatRoundStyleE2EEESH_S1M_JEEENS4_5SM1004TMEM4LOAD26SM100_TMEM_LOAD_16dp128b8xES10_S1B_NS4_17SM75_U32x4_LDSM_NENS4_14SM90_TMA_STOREES1B_NS4_17SM90_U32x4_STSM_NENS4_39AutoVectorizingCopyWithAssumedAlignmentILi128EEEEEEvvEEEEvNT_6ParamsE --------------------------
	.section	.text._ZN7cutlass13device_kernelINS_4gemm6kernel13GemmUniversalIN4cute5tupleIJiiiiEEENS1_10collective13CollectiveMmaINS1_35MainloopSm100TmaUmmaWarpSpecializedILi4ELi2ELi4ENS5_IJNS4_1CILi2EEENSA_ILi1EEESC_EEEEENS5_IJNSA_ILi64EEENSA_ILi128EEESF_EEENS_10tfloat32_tENS5_IJlSC_lEEESI_SJ_NS4_8TiledMMAINS4_8MMA_AtomIJNS4_17SM100_MMA_TF32_SSISI_SI_fLi64ELi128ELNS4_4UMMA5MajorE0ELSO_0ELNSN_7ScaleInE0ELSP_0EEEEEENS4_6LayoutINS5_IJSC_SC_SC_EEENS5_IJNSA_ILi0EEESU_SU_EEEEENS5_IJNS4_10UnderscoreESX_SX_EEEEENS4_13SM90_TMA_LOADENS4_14ComposedLayoutINS4_7SwizzleILi3ELi4ELi3EEENS4_18smem_ptr_flag_bitsILi32EEENSS_INS5_IJNSA_ILi8EEENSA_ILi32EEEEEENS5_IJS17_SC_EEEEEEEvNS4_8identityENS4_23SM90_TMA_LOAD_MULTICASTES1B_vS1C_EENS_8epilogue10collective18CollectiveEpilogueINS1F_23Sm100TmaWarpSpecializedILi4ELi2ELi16ELb1ELb0EEEJSH_NS5_IJNSS_ISF_SC_EENSS_IS17_SC_EEEEESI_SJ_SI_SJ_NS1F_6fusion15FusionCallbacksIS1J_NS1N_17LinearCombinationISI_fSI_fLNS_15FloatRoundStyleE2EEESH_S1M_JEEENS4_5SM1004TMEM4LOAD26SM100_TMEM_LOAD_16dp128b8xES10_S1B_NS4_17SM75_U32x4_LDSM_NENS4_14SM90_TMA_STOREES1B_NS4_17SM90_U32x4_STSM_NENS4_39AutoVectorizingCopyWithAssumedAlignmentILi128EEEEEEvvEEEEvNT_6ParamsE,"ax",@progbits
	.align	128
.text._ZN7cutlass13device_kernelINS_4gemm6kernel13GemmUniversalIN4cute5tupleIJiiiiEEENS1_10collective13CollectiveMmaINS1_35MainloopSm100TmaUmmaWarpSpecializedILi4ELi2ELi4ENS5_IJNS4_1CILi2EEENSA_ILi1EEESC_EEEEENS5_IJNSA_ILi64EEENSA_ILi128EEESF_EEENS_10tfloat32_tENS5_IJlSC_lEEESI_SJ_NS4_8TiledMMAINS4_8MMA_AtomIJNS4_17SM100_MMA_TF32_SSISI_SI_fLi64ELi128ELNS4_4UMMA5MajorE0ELSO_0ELNSN_7ScaleInE0ELSP_0EEEEEENS4_6LayoutINS5_IJSC_SC_SC_EEENS5_IJNSA_ILi0EEESU_SU_EEEEENS5_IJNS4_10UnderscoreESX_SX_EEEEENS4_13SM90_TMA_LOADENS4_14ComposedLayoutINS4_7SwizzleILi3ELi4ELi3EEENS4_18smem_ptr_flag_bitsILi32EEENSS_INS5_IJNSA_ILi8EEENSA_ILi32EEEEEENS5_IJS17_SC_EEEEEEEvNS4_8identityENS4_23SM90_TMA_LOAD_MULTICASTES1B_vS1C_EENS_8epilogue10collective18CollectiveEpilogueINS1F_23Sm100TmaWarpSpecializedILi4ELi2ELi16ELb1ELb0EEEJSH_NS5_IJNSS_ISF_SC_EENSS_IS17_SC_EEEEESI_SJ_SI_SJ_NS1F_6fusion15FusionCallbacksIS1J_NS1N_17LinearCombinationISI_fSI_fLNS_15FloatRoundStyleE2EEESH_S1M_JEEENS4_5SM1004TMEM4LOAD26SM100_TMEM_LOAD_16dp128b8xES10_S1B_NS4_17SM75_U32x4_LDSM_NENS4_14SM90_TMA_STOREES1B_NS4_17SM90_U32x4_STSM_NENS4_39AutoVectorizingCopyWithAssumedAlignmentILi128EEEEEEvvEEEEvNT_6ParamsE:
        .type           _ZN7cutlass13device_kernelINS_4gemm6kernel13GemmUniversalIN4cute5tupleIJiiiiEEENS1_10collective13CollectiveMmaINS1_35MainloopSm100TmaUmmaWarpSpecializedILi4ELi2ELi4ENS5_IJNS4_1CILi2EEENSA_ILi1EEESC_EEEEENS5_IJNSA_ILi64EEENSA_ILi128EEESF_EEENS_10tfloat32_tENS5_IJlSC_lEEESI_SJ_NS4_8TiledMMAINS4_8MMA_AtomIJNS4_17SM100_MMA_TF32_SSISI_SI_fLi64ELi128ELNS4_4UMMA5MajorE0ELSO_0ELNSN_7ScaleInE0ELSP_0EEEEEENS4_6LayoutINS5_IJSC_SC_SC_EEENS5_IJNSA_ILi0EEESU_SU_EEEEENS5_IJNS4_10UnderscoreESX_SX_EEEEENS4_13SM90_TMA_LOADENS4_14ComposedLayoutINS4_7SwizzleILi3ELi4ELi3EEENS4_18smem_ptr_flag_bitsILi32EEENSS_INS5_IJNSA_ILi8EEENSA_ILi32EEEEEENS5_IJS17_SC_EEEEEEEvNS4_8identityENS4_23SM90_TMA_LOAD_MULTICASTES1B_vS1C_EENS_8epilogue10collective18CollectiveEpilogueINS1F_23Sm100TmaWarpSpecializedILi4ELi2ELi16ELb1ELb0EEEJSH_NS5_IJNSS_ISF_SC_EENSS_IS17_SC_EEEEESI_SJ_SI_SJ_NS1F_6fusion15FusionCallbacksIS1J_NS1N_17LinearCombinationISI_fSI_fLNS_15FloatRoundStyleE2EEESH_S1M_JEEENS4_5SM1004TMEM4LOAD26SM100_TMEM_LOAD_16dp128b8xES10_S1B_NS4_17SM75_U32x4_LDSM_NENS4_14SM90_TMA_STOREES1B_NS4_17SM90_U32x4_STSM_NENS4_39AutoVectorizingCopyWithAssumedAlignmentILi128EEEEEEvvEEEEvNT_6ParamsE,@function
        .size           _ZN7cutlass13device_kernelINS_4gemm6kernel13GemmUniversalIN4cute5tupleIJiiiiEEENS1_10collective13CollectiveMmaINS1_35MainloopSm100TmaUmmaWarpSpecializedILi4ELi2ELi4ENS5_IJNS4_1CILi2EEENSA_ILi1EEESC_EEEEENS5_IJNSA_ILi64EEENSA_ILi128EEESF_EEENS_10tfloat32_tENS5_IJlSC_lEEESI_SJ_NS4_8TiledMMAINS4_8MMA_AtomIJNS4_17SM100_MMA_TF32_SSISI_SI_fLi64ELi128ELNS4_4UMMA5MajorE0ELSO_0ELNSN_7ScaleInE0ELSP_0EEEEEENS4_6LayoutINS5_IJSC_SC_SC_EEENS5_IJNSA_ILi0EEESU_SU_EEEEENS5_IJNS4_10UnderscoreESX_SX_EEEEENS4_13SM90_TMA_LOADENS4_14ComposedLayoutINS4_7SwizzleILi3ELi4ELi3EEENS4_18smem_ptr_flag_bitsILi32EEENSS_INS5_IJNSA_ILi8EEENSA_ILi32EEEEEENS5_IJS17_SC_EEEEEEEvNS4_8identityENS4_23SM90_TMA_LOAD_MULTICASTES1B_vS1C_EENS_8epilogue10collective18CollectiveEpilogueINS1F_23Sm100TmaWarpSpecializedILi4ELi2ELi16ELb1ELb0EEEJSH_NS5_IJNSS_ISF_SC_EENSS_IS17_SC_EEEEESI_SJ_SI_SJ_NS1F_6fusion15FusionCallbacksIS1J_NS1N_17LinearCombinationISI_fSI_fLNS_15FloatRoundStyleE2EEESH_S1M_JEEENS4_5SM1004TMEM4LOAD26SM100_TMEM_LOAD_16dp128b8xES10_S1B_NS4_17SM75_U32x4_LDSM_NENS4_14SM90_TMA_STOREES1B_NS4_17SM90_U32x4_STSM_NENS4_39AutoVectorizingCopyWithAssumedAlignmentILi128EEEEEEvvEEEEvNT_6ParamsE,(.L_x_183 - _ZN7cutlass13device_kernelINS_4gemm6kernel13GemmUniversalIN4cute5tupleIJiiiiEEENS1_10collective13CollectiveMmaINS1_35MainloopSm100TmaUmmaWarpSpecializedILi4ELi2ELi4ENS5_IJNS4_1CILi2EEENSA_ILi1EEESC_EEEEENS5_IJNSA_ILi64EEENSA_ILi128EEESF_EEENS_10tfloat32_tENS5_IJlSC_lEEESI_SJ_NS4_8TiledMMAINS4_8MMA_AtomIJNS4_17SM100_MMA_TF32_SSISI_SI_fLi64ELi128ELNS4_4UMMA5MajorE0ELSO_0ELNSN_7ScaleInE0ELSP_0EEEEEENS4_6LayoutINS5_IJSC_SC_SC_EEENS5_IJNSA_ILi0EEESU_SU_EEEEENS5_IJNS4_10UnderscoreESX_SX_EEEEENS4_13SM90_TMA_LOADENS4_14ComposedLayoutINS4_7SwizzleILi3ELi4ELi3EEENS4_18smem_ptr_flag_bitsILi32EEENSS_INS5_IJNSA_ILi8EEENSA_ILi32EEEEEENS5_IJS17_SC_EEEEEEEvNS4_8identityENS4_23SM90_TMA_LOAD_MULTICASTES1B_vS1C_EENS_8epilogue10collective18CollectiveEpilogueINS1F_23Sm100TmaWarpSpecializedILi4ELi2ELi16ELb1ELb0EEEJSH_NS5_IJNSS_ISF_SC_EENSS_IS17_SC_EEEEESI_SJ_SI_SJ_NS1F_6fusion15FusionCallbacksIS1J_NS1N_17LinearCombinationISI_fSI_fLNS_15FloatRoundStyleE2EEESH_S1M_JEEENS4_5SM1004TMEM4LOAD26SM100_TMEM_LOAD_16dp128b8xES10_S1B_NS4_17SM75_U32x4_LDSM_NENS4_14SM90_TMA_STOREES1B_NS4_17SM90_U32x4_STSM_NENS4_39AutoVectorizingCopyWithAssumedAlignmentILi128EEEEEEvvEEEEvNT_6ParamsE)
        .other          _ZN7cutlass13device_kernelINS_4gemm6kernel13GemmUniversalIN4cute5tupleIJiiiiEEENS1_10collective13CollectiveMmaINS1_35MainloopSm100TmaUmmaWarpSpecializedILi4ELi2ELi4ENS5_IJNS4_1CILi2EEENSA_ILi1EEESC_EEEEENS5_IJNSA_ILi64EEENSA_ILi128EEESF_EEENS_10tfloat32_tENS5_IJlSC_lEEESI_SJ_NS4_8TiledMMAINS4_8MMA_AtomIJNS4_17SM100_MMA_TF32_SSISI_SI_fLi64ELi128ELNS4_4UMMA5MajorE0ELSO_0ELNSN_7ScaleInE0ELSP_0EEEEEENS4_6LayoutINS5_IJSC_SC_SC_EEENS5_IJNSA_ILi0EEESU_SU_EEEEENS5_IJNS4_10UnderscoreESX_SX_EEEEENS4_13SM90_TMA_LOADENS4_14ComposedLayoutINS4_7SwizzleILi3ELi4ELi3EEENS4_18smem_ptr_flag_bitsILi32EEENSS_INS5_IJNSA_ILi8EEENSA_ILi32EEEEEENS5_IJS17_SC_EEEEEEEvNS4_8identityENS4_23SM90_TMA_LOAD_MULTICASTES1B_vS1C_EENS_8epilogue10collective18CollectiveEpilogueINS1F_23Sm100TmaWarpSpecializedILi4ELi2ELi16ELb1ELb0EEEJSH_NS5_IJNSS_ISF_SC_EENSS_IS17_SC_EEEEESI_SJ_SI_SJ_NS1F_6fusion15FusionCallbacksIS1J_NS1N_17LinearCombinationISI_fSI_fLNS_15FloatRoundStyleE2EEESH_S1M_JEEENS4_5SM1004TMEM4LOAD26SM100_TMEM_LOAD_16dp128b8xES10_S1B_NS4_17SM75_U32x4_LDSM_NENS4_14SM90_TMA_STOREES1B_NS4_17SM90_U32x4_STSM_NENS4_39AutoVectorizingCopyWithAssumedAlignmentILi128EEEEEEvvEEEEvNT_6ParamsE,@"STO_CUDA_ENTRY STV_DEFAULT"
_ZN7cutlass13device_kernelINS_4gemm6kernel13GemmUniversalIN4cute5tupleIJiiiiEEENS1_10collective13CollectiveMmaINS1_35MainloopSm100TmaUmmaWarpSpecializedILi4ELi2ELi4ENS5_IJNS4_1CILi2EEENSA_ILi1EEESC_EEEEENS5_IJNSA_ILi64EEENSA_ILi128EEESF_EEENS_10tfloat32_tENS5_IJlSC_lEEESI_SJ_NS4_8TiledMMAINS4_8MMA_AtomIJNS4_17SM100_MMA_TF32_SSISI_SI_fLi64ELi128ELNS4_4UMMA5MajorE0ELSO_0ELNSN_7ScaleInE0ELSP_0EEEEEENS4_6LayoutINS5_IJSC_SC_SC_EEENS5_IJNSA_ILi0EEESU_SU_EEEEENS5_IJNS4_10UnderscoreESX_SX_EEEEENS4_13SM90_TMA_LOADENS4_14ComposedLayoutINS4_7SwizzleILi3ELi4ELi3EEENS4_18smem_ptr_flag_bitsILi32EEENSS_INS5_IJNSA_ILi8EEENSA_ILi32EEEEEENS5_IJS17_SC_EEEEEEEvNS4_8identityENS4_23SM90_TMA_LOAD_MULTICASTES1B_vS1C_EENS_8epilogue10collective18CollectiveEpilogueINS1F_23Sm100TmaWarpSpecializedILi4ELi2ELi16ELb1ELb0EEEJSH_NS5_IJNSS_ISF_SC_EENSS_IS17_SC_EEEEESI_SJ_SI_SJ_NS1F_6fusion15FusionCallbacksIS1J_NS1N_17LinearCombinationISI_fSI_fLNS_15FloatRoundStyleE2EEESH_S1M_JEEENS4_5SM1004TMEM4LOAD26SM100_TMEM_LOAD_16dp128b8xES10_S1B_NS4_17SM75_U32x4_LDSM_NENS4_14SM90_TMA_STOREES1B_NS4_17SM90_U32x4_STSM_NENS4_39AutoVectorizingCopyWithAssumedAlignmentILi128EEEEEEvvEEEEvNT_6ParamsE:
[----:B------:R-:W1:Y:S01]  /*0000*/  LDC R1, c[0x0][0x37c] ;  /* 0x0000df00ff017b82 */ /* 0x000e620000000800 */
[----:B------:R-:W2:Y:S01]  /*0010*/  S2R R65, SR_TID.X ;  /* 0x0000000000417919 */ /* 0x000ea20000002100 */
[----:B------:R-:W3:Y:S01]  /*0020*/  LDCU.64 UR8, c[0x0][0x890] ;  /* 0x00011200ff0877ac */ /* 0x000ee20008000a00 */
[----:B------:R-:W-:Y:S02]  /*0030*/  PRMT R53, RZ, 0x7610, R53 ;  /* 0x00007610ff357816 */ /* 0x000fe40000000035 */
[----:B------:R-:W-:Y:S01]  /*0040*/  ELECT P3, URZ, PT ;  /* 0x0000000000ff782f */ /* 0x000fe20003860000 */
[----:B---3--:R-:W-:-:S04]  /*0050*/  UISETP.NE.U32.AND UP0, UPT, UR8, URZ, UPT ;  /* 0x000000ff0800728c */ /* 0x008fc8000bf05070 */
[----:B------:R-:W-:Y:S01]  /*0060*/  UISETP.NE.AND.EX UP0, UPT, UR9, URZ, UPT, UP0 ;  /* 0x000000ff0900728c */ /* 0x000fe2000bf05300 */
[----:B--2---:R-:W-:-:S05]  /*0070*/  SHF.R.U32.HI R54, RZ, 0x5, R65 ;  /* 0x00000005ff367819 */ /* 0x004fca0000011641 */
[----:B------:R-:W2:Y:S02]  /*0080*/  SHFL.IDX PT, R0, R54, RZ, 0x1f ;  /* 0x00001fff36007589 */ /* 0x000ea400000e0000 */
[----:B--2---:R-:W-:Y:S01]  /*0090*/  R2UR UR18, R0 ;  /* 0x00000000001272ca */ /* 0x004fe200000e0000 */
[----:B-1----:R-:W-:-:S14]  /*00a0*/  BRA.U UP0, `(.L_x_0) ;  /* 0x0000000100307547 */ /* 0x002fdc000b800000 */
[----:B------:R-:W1:Y:S02]  /*00b0*/  LDCU.64 UR4, c[0x0][0x888] ;  /* 0x00011100ff0477ac */ /* 0x000e640008000a00 */
[----:B-1----:R-:W-:-:S04]  /*00c0*/  UISETP.NE.U32.AND UP0, UPT, UR4, URZ, UPT ;  /* 0x000000ff0400728c */ /* 0x002fc8000bf05070 */
[----:B------:R-:W-:-:S09]  /*00d0*/  UISETP.NE.AND.EX UP0, UPT, UR5, URZ, UPT, UP0 ;  /* 0x000000ff0500728c */ /* 0x000fd2000bf05300 */
[----:B------:R-:W-:Y:S05]  /*00e0*/  BRA.U !UP0, `(.L_x_1) ;  /* 0x0000000108147547 */ /* 0x000fea000b800000 */
[----:B------:R-:W1:Y:S01]  /*00f0*/  LDC.64 R2, c[0x0][0x888] ;  /* 0x00022200ff027b82 */ /* 0x000e620000000a00 */
[----:B------:R-:W1:Y:S02]  /*0100*/  LDCU.64 UR4, c[0x0][0x358] ;  /* 0x00006b00ff0477ac */ /* 0x000e640008000a00 */
[----:B-1----:R1:W5:Y:S01]  /*0110*/  LDG.E R27, desc[UR4][R2.64] ;  /* 0x00000004021b7981 */ /* 0x002362000c1e1900 */
[----:B------:R-:W-:Y:S01]  /*0120*/  HFMA2 R53, -RZ, RZ, 0, 5.9604644775390625e-08 ;  /* 0x00000001ff357431 */ /* 0x000fe200000001ff */
[----:B------:R-:W-:Y:S05]  /*0130*/  BRA `(.L_x_0) ;  /* 0x00000000000c7947 */ /* 0x000fea0003800000 */
.L_x_1:
[----:B------:R-:W1:Y:S01]  /*0140*/  LDCU UR4, c[0x0][0x880] ;  /* 0x00011000ff0477ac */ /* 0x000e620008000800 */
[----:B------:R-:W-:Y:S01]  /*0150*/  HFMA2 R53, -RZ, RZ, 0, 5.9604644775390625e-08 ;  /* 0x00000001ff357431 */ /* 0x000fe200000001ff */
[----:B-1----:R-:W-:-:S07]  /*0160*/  MOV R27, UR4 ;  /* 0x00000004001b7c02 */ /* 0x002fce0008000f00 */
.L_x_0:
[----:B------:R-:W2:Y:S02]  /*0170*/  LDCU.64 UR4, c[0x0][0x8b0] ;  /* 0x00011600ff0477ac */ /* 0x000ea40008000a00 */
[----:B--2---:R-:W-:-:S04]  /*0180*/  UISETP.NE.U32.AND UP0, UPT, UR4, URZ, UPT ;  /* 0x000000ff0400728c */ /* 0x004fc8000bf05070 */
[----:B------:R-:W-:-:S09]  /*0190*/  UISETP.NE.AND.EX UP0, UPT, UR5, URZ, UPT, UP0 ;  /* 0x000000ff0500728c */ /* 0x000fd2000bf05300 */
[----:B------:R-:W-:Y:S05]  /*01a0*/  BRA.U UP0, `(.L_x_2) ;  /* 0x0000000100287547 */ /* 0x000fea000b800000 */
[----:B------:R-:W2:Y:S02]  /*01b0*/  LDCU.64 UR4, c[0x0][0x8a8] ;  /* 0x00011500ff0477ac */ /* 0x000ea40008000a00 */
[----:B--2---:R-:W-:-:S04]  /*01c0*/  UISETP.NE.U32.AND UP0, UPT, UR4, URZ, UPT ;  /* 0x000000ff0400728c */ /* 0x004fc8000bf05070 */
[----:B------:R-:W-:-:S09]  /*01d0*/  UISETP.NE.AND.EX UP0, UPT, UR5, URZ, UPT, UP0 ;  /* 0x000000ff0500728c */ /* 0x000fd2000bf05300 */
[----:B------:R-:W-:Y:S05]  /*01e0*/  BRA.U !UP0, `(.L_x_3) ;  /* 0x0000000108107547 */ /* 0x000fea000b800000 */
[----:B------:R-:W2:Y:S01]  /*01f0*/  LDC.64 R24, c[0x0][0x8a8] ;  /* 0x00022a00ff187b82 */ /* 0x000ea20000000a00 */
[----:B------:R-:W2:Y:S02]  /*0200*/  LDCU.64 UR4, c[0x0][0x358] ;  /* 0x00006b00ff0477ac */ /* 0x000ea40008000a00 */
[----:B--2---:R2:W5:Y:S01]  /*0210*/  LDG.E R24, desc[UR4][R24.64] ;  /* 0x0000000418187981 */ /* 0x004562000c1e1900 */
[----:B------:R-:W-:Y:S05]  /*0220*/  BRA `(.L_x_2) ;  /* 0x0000000000087947 */ /* 0x000fea0003800000 */
.L_x_3:
[----:B------:R-:W2:Y:S02]  /*0230*/  LDCU UR4, c[0x0][0x8a0] ;  /* 0x00011400ff0477ac */ /* 0x000ea40008000800 */
[----:B--2---:R-:W-:Y:S02]  /*0240*/  MOV R24, UR4 ;  /* 0x0000000400187c02 */ /* 0x004fe40008000f00 */
.L_x_2:
[----:B------:R-:W-:Y:S01]  /*0250*/  IMAD.U32 R0, RZ, RZ, UR18 ;  /* 0x00000012ff007e24 */ /* 0x000fe2000f8e00ff */
[----:B------:R-:W-:Y:S04]  /*0260*/  BSSY.RECONVERGENT B0, `(.L_x_4) ;  /* 0x000000c000007945 */ /* 0x000fe80003800200 */
[C---:B------:R-:W-:Y:S02]  /*0270*/  ISETP.NE.OR P1, PT, R0.reuse, 0x1, !P3 ;  /* 0x000000010000780c */ /* 0x040fe40005f25670 */
[----:B------:R-:W-:-:S11]  /*0280*/  ISETP.NE.OR P0, PT, R0, 0x3, !P3 ;  /* 0x000000030000780c */ /* 0x000fd60005f05670 */
[----:B------:R-:W-:Y:S05]  /*0290*/  @P1 BRA `(.L_x_5) ;  /* 0x0000000000201947 */ /* 0x000fea0003800000 */
[----:B------:R-:W3:Y:S02]  /*02a0*/  LDCU.64 UR4, c[0x0][0x348] ;  /* 0x00006900ff0477ac */ /* 0x000ee40008000a00 */
[----:B---3--:R-:W-:Y:S02]  /*02b0*/  UIADD3 UR6, UP1, UPT, UR4, 0x80, URZ ;  /* 0x0000008004067890 */ /* 0x008fe4000ff3e0ff */
[----:B------:R-:W-:Y:S02]  /*02c0*/  UIADD3 UR4, UP0, UPT, UR4, 0x180, URZ ;  /* 0x0000018004047890 */ /* 0x000fe4000ff1e0ff */
[----:B------:R-:W-:Y:S02]  /*02d0*/  UIADD3.X UR7, UPT, UPT, URZ, UR5, URZ, UP1, !UPT ;  /* 0x00000005ff077290 */ /* 0x000fe40008ffe4ff */
[----:B------:R-:W-:-:S07]  /*02e0*/  UIADD3.X UR5, UPT, UPT, URZ, UR5, URZ, UP0, !UPT ;  /* 0x00000005ff057290 */ /* 0x000fce00087fe4ff */
[----:B------:R3:W-:Y:S02]  /*02f0*/  UTMACCTL.PF [UR6] ;  /* 0x00000000060079b9 */ /* 0x0007e40008040000 */
[----:B------:R3:W-:Y:S02]  /*0300*/  UTMACCTL.PF [UR4] ;  /* 0x00000000040079b9 */ /* 0x0007e40008040000 */
[----:B---3--:R-:W-:Y:S01]  /*0310*/  NOP ;  /* 0x0000000000007918 */ /* 0x008fe20000000000 */
.L_x_5:
[----:B------:R-:W-:Y:S05]  /*0320*/  BSYNC.RECONVERGENT B0 ;  /* 0x0000000000007941 */ /* 0x000fea0003800200 */
.L_x_4:
[----:B------:R-:W-:Y:S04]  /*0330*/  BSSY.RECONVERGENT B0, `(.L_x_6) ;  /* 0x000000a000007945 */ /* 0x000fe80003800200 */
        /* <DEDUP_REMOVED lines=9> */
.L_x_7:
[----:B------:R-:W-:Y:S05]  /*03d0*/  BSYNC.RECONVERGENT B0 ;  /* 0x0000000000007941 */ /* 0x000fea0003800200 */
.L_x_6:
[----:B------:R-:W3:Y:S01]  /*03e0*/  LDCU.64 UR4, c[0x0][0x888] ;  /* 0x00011100ff0477ac */ /* 0x000ee20008000a00 */
[----:B------:R-:W-:Y:S02]  /*03f0*/  UISETP.EQ.U32.AND UP2, UPT, UR8, URZ, UPT ;  /* 0x000000ff0800728c */ /* 0x000fe4000bf42070 */
[----:B------:R-:W-:Y:S02]  /*0400*/  UPLOP3.LUT UP3, UPT, UPT, UPT, UPT, 0x80, 0x8 ;  /* 0x000000000008789c */ /* 0x000fe40003f6f070 */
[----:B---3--:R-:W-:-:S04]  /*0410*/  UISETP.NE.U32.AND UP0, UPT, UR4, URZ, UPT ;  /* 0x000000ff0400728c */ /* 0x008fc8000bf05070 */
[----:B------:R-:W-:-:S04]  /*0420*/  UISETP.NE.AND.EX UP1, UPT, UR5, URZ, UPT, UP0 ;  /* 0x000000ff0500728c */ /* 0x000fc8000bf25300 */
[----:B------:R-:W-:-:S04]  /*0430*/  UISETP.EQ.OR.EX UP4, UPT, UR9, URZ, !UP1, UP2 ;  /* 0x000000ff0900728c */ /* 0x000fc8000cf82720 */
[----:B------:R-:W-:-:S06]  /*0440*/  UP2UR UR4, UPR, URZ, 0x10 ;  /* 0x00000010ff047883 */ /* 0x000fcc0008000000 */
[----:B------:R-:W-:Y:S01]  /*0450*/  MOV R56, UR4 ;  /* 0x0000000400387c02 */ /* 0x000fe20008000f00 */
[----:B------:R-:W-:Y:S06]  /*0460*/  BRA.U !UP4, `(.L_x_8) ;  /* 0x000000010c207547 */ /* 0x000fec000b800000 */
[----:B------:R-:W-:Y:S01]  /*0470*/  UISETP.NE.U32.AND UP2, UPT, UR8, URZ, UPT ;  /* 0x000000ff0800728c */ /* 0x000fe2000bf45070 */
[----:B-----5:R-:W-:Y:S01]  /*0480*/  FSETP.NEU.AND P0, PT, R27, RZ, PT ;  /* 0x000000ff1b00720b */ /* 0x020fe20003f0d000 */
[----:B------:R-:W-:Y:S02]  /*0490*/  USEL UR4, URZ, 0xffffffff, UP1 ;  /* 0xffffffffff047887 */ /* 0x000fe40008800000 */
[----:B------:R-:W-:-:S10]  /*04a0*/  UISETP.NE.AND.EX UP2, UPT, UR9, URZ, UPT, UP2 ;  /* 0x000000ff0900728c */ /* 0x000fd4000bf45320 */
[----:B------:R-:W-:Y:S01]  /*04b0*/  VOTEU.ANY UP0, P0 ;  /* 0x0000000000ff7886 */ /* 0x000fe20000000100 */
[----:B------:R-:W-:-:S04]  /*04c0*/  @!UP2 USEL UR4, URZ, 0xffffffff, UP0 ;  /* 0xffffffffff04a887 */ /* 0x000fc80008000000 */
[----:B------:R-:W-:-:S04]  /*04d0*/  ULOP3.LUT UR4, UR4, 0x1, URZ, 0xc0, !UPT ;  /* 0x0000000104047892 */ /* 0x000fc8000f8ec0ff */
[----:B------:R-:W-:-:S11]  /*04e0*/  UISETP.NE.U32.AND UP3, UPT, UR4, 0x1, UPT ;  /* 0x000000010400788c */ /* 0x000fd6000bf65070 */
.L_x_8:
[----:B-1----:R-:W1:Y:S01]  /*04f0*/  SHFL.IDX PT, R2, R54, RZ, 0x1f ;  /* 0x00001fff36027589 */ /* 0x002e6200000e0000 */
[----:B------:R-:W-:Y:S01]  /*0500*/  UISETP.NE.AND UP6, UPT, UR18, 0x2, UPT ;  /* 0x000000021200788c */ /* 0x000fe2000bfc5270 */
[----:B-1----:R-:W-:-:S13]  /*0510*/  ISETP.NE.AND P0, PT, R2, RZ, PT ;  /* 0x000000ff0200720c */ /* 0x002fda0003f05270 */
[----:B------:R-:W-:Y:S05]  /*0520*/  @P0 BRA `(.L_x_9) ;  /* 0x0000000000580947 */ /* 0x000fea0003800000 */
[----:B------:R-:W1:Y:S01]  /*0530*/  S2UR UR4, SR_CgaCtaId ;  /* 0x00000000000479c3 */ /* 0x000e620000008800 */
[----:B------:R-:W-:Y:S01]  /*0540*/  UMOV UR5, 0x400 ;  /* 0x0000040000057882 */ /* 0x000fe20000000000 */
[----:B------:R-:W-:Y:S01]  /*0550*/  UMOV UR8, 0x1 ;  /* 0x0000000100087882 */ /* 0x000fe20000000000 */
[----:B------:R-:W-:Y:S01]  /*0560*/  UMOV UR6, 0x2 ;  /* 0x0000000200067882 */ /* 0x000fe20000000000 */
[----:B------:R-:W-:-:S04]  /*0570*/  UIADD3 UR8, UPT, UPT, -UR8, 0x100000, URZ ;  /* 0x0010000008087890 */ /* 0x000fc8000fffe1ff */
[----:B------:R-:W-:Y:S02]  /*0580*/  USHF.L.U32 UR9, UR8, 0xb, URZ ;  /* 0x0000000b08097899 */ /* 0x000fe400080006ff */
[----:B------:R-:W-:Y:S02]  /*0590*/  USHF.L.U32 UR8, UR8, 0x1, URZ ;  /* 0x0000000108087899 */ /* 0x000fe400080006ff */
[----:B------:R-:W-:-:S04]  /*05a0*/  UIADD3 UR6, UPT, UPT, -UR6, 0x100000, URZ ;  /* 0x0010000006067890 */ /* 0x000fc8000fffe1ff */
[----:B------:R-:W-:Y:S02]  /*05b0*/  USHF.L.U32 UR7, UR6, 0xb, URZ ;  /* 0x0000000b06077899 */ /* 0x000fe400080006ff */
[----:B------:R-:W-:Y:S01]  /*05c0*/  USHF.L.U32 UR6, UR6, 0x1, URZ ;  /* 0x0000000106067899 */ /* 0x000fe200080006ff */
[----:B------:R-:W-:Y:S01]  /*05d0*/  ELECT P0, URZ, PT ;  /* 0x0000000000ff782f */ /* 0x000fe20003800000 */
[----:B-1----:R-:W-:Y:S01]  /*05e0*/  ULEA UR4, UR4, UR5, 0x18 ;  /* 0x0000000504047291 */ /* 0x002fe2000f8ec0ff */
[----:B------:R-:W1:Y:S11]  /*05f0*/  FENCE.VIEW.ASYNC.S ;  /* 0x00000000000073c6 */ /* 0x000e760000000000 */
[----:B-1----:R1:W3:Y:S01]  /*0600*/  SYNCS.EXCH.64 URZ, [UR4], UR8 ;  /* 0x0000000804ff75b2 */ /* 0x0022e20008000100 */
[----:B------:R1:W4:Y:S01]  /*0610*/  SYNCS.EXCH.64 URZ, [UR4+0x20], UR6 ;  /* 0x0000200604ff75b2 */ /* 0x0003220008000100 */
[----:B------:R1:W1:Y:S01]  /*0620*/  SYNCS.EXCH.64 URZ, [UR4+0x8], UR8 ;  /* 0x0000080804ff75b2 */ /* 0x0002620008000100 */
[----:B------:R1:W1:Y:S01]  /*0630*/  SYNCS.EXCH.64 URZ, [UR4+0x28], UR6 ;  /* 0x0000280604ff75b2 */ /* 0x0002620008000100 */
[----:B------:R1:W1:Y:S01]  /*0640*/  SYNCS.EXCH.64 URZ, [UR4+0x10], UR8 ;  /* 0x0000100804ff75b2 */ /* 0x0002620008000100 */
[----:B------:R1:W1:Y:S01]  /*0650*/  SYNCS.EXCH.64 URZ, [UR4+0x30], UR6 ;  /* 0x0000300604ff75b2 */ /* 0x0002620008000100 */
[----:B------:R1:W1:Y:S01]  /*0660*/  SYNCS.EXCH.64 URZ, [UR4+0x18], UR8 ;  /* 0x0000180804ff75b2 */ /* 0x0002620008000100 */
[----:B------:R1:W1:Y:S01]  /*0670*/  SYNCS.EXCH.64 URZ, [UR4+0x38], UR6 ;  /* 0x0000380604ff75b2 */ /* 0x0002620008000100 */
[----:B------:R-:W-:Y:S01]  /*0680*/  NOP ;  /* 0x0000000000007918 */ /* 0x000fe20000000000 */
.L_x_9:
[----:B------:R-:W2:Y:S01]  /*0690*/  SHFL.IDX PT, R2, R54, RZ, 0x1f ;  /* 0x00001fff36027589 */ /* 0x000ea200000e0000 */
[----:B------:R-:W-:Y:S01]  /*06a0*/  NOP ;  /* 0x0000000000007918 */ /* 0x000fe20000000000 */
[----:B--2---:R-:W-:-:S13]  /*06b0*/  ISETP.NE.AND P0, PT, R2, 0x1, PT ;  /* 0x000000010200780c */ /* 0x004fda0003f05270 */
[----:B------:R-:W-:Y:S05]  /*06c0*/  @P0 BRA `(.L_x_10) ;  /* 0x0000000000580947 */ /* 0x000fea0003800000 */
[----:B-1----:R-:W1:Y:S01]  /*06d0*/  S2UR UR4, SR_CgaCtaId ;  /* 0x00000000000479c3 */ /* 0x002e620000008800 */
        /* <DEDUP_REMOVED lines=12> */
[----:B-1----:R2:W1:Y:S01]  /*07a0*/  SYNCS.EXCH.64 URZ, [UR4+0x40], UR8 ;  /* 0x0000400804ff75b2 */ /* 0x0024620008000100 */
[----:B------:R2:W1:Y:S01]  /*07b0*/  SYNCS.EXCH.64 URZ, [UR4+0x60], UR6 ;  /* 0x0000600604ff75b2 */ /* 0x0004620008000100 */
[----:B------:R2:W1:Y:S01]  /*07c0*/  SYNCS.EXCH.64 URZ, [UR4+0x48], UR8 ;  /* 0x0000480804ff75b2 */ /* 0x0004620008000100 */
[----:B------:R2:W1:Y:S01]  /*07d0*/  SYNCS.EXCH.64 URZ, [UR4+0x68], UR6 ;  /* 0x0000680604ff75b2 */ /* 0x0004620008000100 */
[----:B------:R2:W1:Y:S01]  /*07e0*/  SYNCS.EXCH.64 URZ, [UR4+0x50], UR8 ;  /* 0x0000500804ff75b2 */ /* 0x0004620008000100 */
[----:B------:R2:W1:Y:S01]  /*07f0*/  SYNCS.EXCH.64 URZ, [UR4+0x70], UR6 ;  /* 0x0000700604ff75b2 */ /* 0x0004620008000100 */
[----:B------:R2:W1:Y:S01]  /*0800*/  SYNCS.EXCH.64 URZ, [UR4+0x58], UR8 ;  /* 0x0000580804ff75b2 */ /* 0x0004620008000100 */
[----:B------:R2:W1:Y:S02]  /*0810*/  SYNCS.EXCH.64 URZ, [UR4+0x78], UR6 ;  /* 0x0000780604ff75b2 */ /* 0x0004640008000100 */
[----:B--2---:R-:W-:Y:S01]  /*0820*/  NOP ;  /* 0x0000000000007918 */ /* 0x004fe20000000000 */
.L_x_10:
[----:B------:R-:W2:Y:S01]  /*0830*/  SHFL.IDX PT, R2, R54, RZ, 0x1f ;  /* 0x00001fff36027589 */ /* 0x000ea200000e0000 */
[----:B------:R-:W-:Y:S01]  /*0840*/  NOP ;  /* 0x0000000000007918 */ /* 0x000fe20000000000 */
[----:B--2---:R-:W-:-:S13]  /*0850*/  ISETP.NE.AND P0, PT, R2, 0x3, PT ;  /* 0x000000030200780c */ /* 0x004fda0003f05270 */
[----:B------:R-:W-:Y:S05]  /*0860*/  @P0 BRA `(.L_x_11) ;  /* 0x0000000000300947 */ /* 0x000fea0003800000 */
[----:B-1----:R-:W1:Y:S01]  /*0870*/  S2UR UR4, SR_CgaCtaId ;  /* 0x00000000000479c3 */ /* 0x002e620000008800 */
[----:B------:R-:W-:Y:S01]  /*0880*/  UMOV UR6, 0x400 ;  /* 0x0000040000067882 */ /* 0x000fe20000000000 */
[----:B------:R-:W-:Y:S01]  /*0890*/  UMOV UR5, 0x20 ;  /* 0x0000002000057882 */ /* 0x000fe20000000000 */
[----:B------:R-:W-:Y:S01]  /*08a0*/  ELECT P0, URZ, PT ;  /* 0x0000000000ff782f */ /* 0x000fe20003800000 */
[----:B-1----:R-:W-:Y:S02]  /*08b0*/  ULEA UR6, UR4, UR6, 0x18 ;  /* 0x0000000604067291 */ /* 0x002fe4000f8ec0ff */
[----:B------:R-:W-:-:S04]  /*08c0*/  UIADD3 UR4, UPT, UPT, -UR5, 0x100000, URZ ;  /* 0x0010000005047890 */ /* 0x000fc8000fffe1ff */
[----:B------:R-:W-:Y:S02]  /*08d0*/  USHF.L.U32 UR5, UR4, 0xb, URZ ;  /* 0x0000000b04057899 */ /* 0x000fe400080006ff */
[----:B------:R-:W-:Y:S01]  /*08e0*/  USHF.L.U32 UR4, UR4, 0x1, URZ ;  /* 0x0000000104047899 */ /* 0x000fe200080006ff */
[----:B------:R-:W1:Y:S11]  /*08f0*/  FENCE.VIEW.ASYNC.S ;  /* 0x00000000000073c6 */ /* 0x000e760000000000 */
[----:B-1----:R2:W1:Y:S01]  /*0900*/  SYNCS.EXCH.64 URZ, [UR6+0x80], UR4 ;  /* 0x0000800406ff75b2 */ /* 0x0024620008000100 */
[----:B------:R2:W1:Y:S02]  /*0910*/  SYNCS.EXCH.64 URZ, [UR6+0x88], UR4 ;  /* 0x0000880406ff75b2 */ /* 0x0004640008000100 */
[----:B--2---:R-:W-:Y:S01]  /*0920*/  NOP ;  /* 0x0000000000007918 */ /* 0x004fe20000000000 */
.L_x_11:
[----:B------:R-:W2:Y:S01]  /*0930*/  SHFL.IDX PT, R2, R54, RZ, 0x1f ;  /* 0x00001fff36027589 */ /* 0x000ea200000e0000 */
[----:B------:R-:W-:Y:S01]  /*0940*/  NOP ;  /* 0x0000000000007918 */ /* 0x000fe20000000000 */
[----:B--2---:R-:W-:-:S13]  /*0950*/  ISETP.NE.AND P0, PT, R2, 0x4, PT ;  /* 0x000000040200780c */ /* 0x004fda0003f05270 */
[----:B------:R-:W-:Y:S05]  /*0960*/  @P0 BRA `(.L_x_12) ;  /* 0x00000000004c0947 */ /* 0x000fea0003800000 */
[----:B-1----:R-:W1:Y:S01]  /*0970*/  S2UR UR6, SR_CgaCtaId ;  /* 0x00000000000679c3 */ /* 0x002e620000008800 */
[----:B------:R-:W-:Y:S01]  /*0980*/  UMOV UR4, 0x1e0 ;  /* 0x000001e000047882 */ /* 0x000fe20000000000 */
[----:B------:R-:W-:Y:S01]  /*0990*/  UMOV UR5, 0x400 ;  /* 0x0000040000057882 */ /* 0x000fe20000000000 */
[----:B------:R-:W-:Y:S01]  /*09a0*/  USEL UR4, UR4, 0x1a0, UP3 ;  /* 0x000001a004047887 */ /* 0x000fe20009800000 */
[----:B------:R-:W-:Y:S01]  /*09b0*/  UMOV UR8, 0x1 ;  /* 0x0000000100087882 */ /* 0x000fe20000000000 */
[----:B------:R-:W-:Y:S01]  /*09c0*/  ELECT P0, URZ, PT ;  /* 0x0000000000ff782f */ /* 0x000fe20003800000 */
[----:B------:R-:W-:-:S04]  /*09d0*/  UIADD3 UR8, UPT, UPT, -UR8, 0x100000, URZ ;  /* 0x0010000008087890 */ /* 0x000fc8000fffe1ff */
[----:B------:R-:W-:Y:S02]  /*09e0*/  USHF.L.U32 UR9, UR8, 0xb, URZ ;  /* 0x0000000b08097899 */ /* 0x000fe400080006ff */
[----:B------:R-:W-:Y:S02]  /*09f0*/  USHF.L.U32 UR8, UR8, 0x1, URZ ;  /* 0x0000000108087899 */ /* 0x000fe400080006ff */
[----:B-1----:R-:W-:Y:S02]  /*0a00*/  ULEA UR6, UR6, UR5, 0x18 ;  /* 0x0000000506067291 */ /* 0x002fe4000f8ec0ff */
[----:B------:R-:W-:-:S04]  /*0a10*/  UIADD3 UR4, UPT, UPT, -UR4, 0x100000, URZ ;  /* 0x0010000004047890 */ /* 0x000fc8000fffe1ff */
[----:B------:R-:W-:Y:S02]  /*0a20*/  USHF.L.U32 UR5, UR4, 0xb, URZ ;  /* 0x0000000b04057899 */ /* 0x000fe400080006ff */
[----:B------:R-:W-:Y:S01]  /*0a30*/  USHF.L.U32 UR4, UR4, 0x1, URZ ;  /* 0x0000000104047899 */ /* 0x000fe200080006ff */
[----:B------:R-:W1:Y:S03]  /*0a40*/  FENCE.VIEW.ASYNC.S ;  /* 0x00000000000073c6 */ /* 0x000e660000000000 */
[----:B-1----:R2:W1:Y:S08]  /*0a50*/  SYNCS.EXCH.64 URZ, [UR6+0x90], UR8 ;  /* 0x0000900806ff75b2 */ /* 0x0024700008000100 */
[----:B------:R2:W1:Y:S01]  /*0a60*/  SYNCS.EXCH.64 URZ, [UR6+0xa0], UR4 ;  /* 0x0000a00406ff75b2 */ /* 0x0004620008000100 */
[----:B------:R2:W1:Y:S01]  /*0a70*/  SYNCS.EXCH.64 URZ, [UR6+0x98], UR8 ;  /* 0x0000980806ff75b2 */ /* 0x0004620008000100 */
[----:B------:R2:W1:Y:S02]  /*0a80*/  SYNCS.EXCH.64 URZ, [UR6+0xa8], UR4 ;  /* 0x0000a80406ff75b2 */ /* 0x0004640008000100 */
[----:B--2---:R-:W-:Y:S01]  /*0a90*/  NOP ;  /* 0x0000000000007918 */ /* 0x004fe20000000000 */
.L_x_12:
        /* <DEDUP_REMOVED lines=26> */
.L_x_13:
[----:B------:R-:W2:Y:S01]  /*0c40*/  SHFL.IDX PT, R2, R54, RZ, 0x1f ;  /* 0x00001fff36027589 */ /* 0x000ea200000e0000 */
[----:B------:R-:W1:Y:S01]  /*0c50*/  S2UR UR47, SR_CgaCtaId ;  /* 0x00000000002f79c3 */ /* 0x000e620000008800 */
[----:B------:R-:W-:Y:S01]  /*0c60*/  NOP ;  /* 0x0000000000007918 */ /* 0x000fe20000000000 */
[----:B--2---:R-:W-:-:S13]  /*0c70*/  ISETP.NE.AND P0, PT, R2, 0x3, PT ;  /* 0x000000030200780c */ /* 0x004fda0003f05270 */
[----:B-1----:R-:W-:Y:S05]  /*0c80*/  @P0 BRA `(.L_x_14) ;  /* 0x0000000000340947 */ /* 0x002fea0003800000 */
[----:B------:R-:W-:Y:S01]  /*0c90*/  UMOV UR4, 0x400 ;  /* 0x0000040000047882 */ /* 0x000fe20000000000 */
[----:B------:R-:W-:Y:S01]  /*0ca0*/  UMOV UR6, 0x20 ;  /* 0x0000002000067882 */ /* 0x000fe20000000000 */
[----:B------:R-:W-:Y:S02]  /*0cb0*/  ULEA UR4, UR47, UR4, 0x18 ;  /* 0x000000042f047291 */ /* 0x000fe4000f8ec0ff */
[----:B------:R-:W-:-:S04]  /*0cc0*/  UIADD3 UR6, UPT, UPT, -UR6, 0x100000, URZ ;  /* 0x0010000006067890 */ /* 0x000fc8000fffe1ff */
[----:B------:R-:W-:Y:S02]  /*0cd0*/  USHF.L.U32 UR7, UR6, 0xb, URZ ;  /* 0x0000000b06077899 */ /* 0x000fe400080006ff */
[----:B------:R-:W-:Y:S01]  /*0ce0*/  USHF.L.U32 UR6, UR6, 0x1, URZ ;  /* 0x0000000106067899 */ /* 0x000fe200080006ff */
[----:B------:R-:W-:Y:S01]  /*0cf0*/  ELECT P0, URZ, PT ;  /* 0x0000000000ff782f */ /* 0x000fe20003800000 */
[----:B------:R-:W1:Y:S10]  /*0d00*/  FENCE.VIEW.ASYNC.S ;  /* 0x00000000000073c6 */ /* 0x000e740000000000 */
[----:B-1----:R1:W2:Y:S01]  /*0d10*/  SYNCS.EXCH.64 URZ, [UR4+0xf0], UR6 ;  /* 0x0000f00604ff75b2 */ /* 0x0022a20008000100 */
[----:B------:R1:W1:Y:S01]  /*0d20*/  SYNCS.EXCH.64 URZ, [UR4+0x100], UR6 ;  /* 0x0001000604ff75b2 */ /* 0x0002620008000100 */
[----:B------:R1:W1:Y:S01]  /*0d30*/  SYNCS.EXCH.64 URZ, [UR4+0xf8], UR6 ;  /* 0x0000f80604ff75b2 */ /* 0x0002620008000100 */
[----:B------:R1:W1:Y:S01]  /*0d40*/  SYNCS.EXCH.64 URZ, [UR4+0x108], UR6 ;  /* 0x0001080604ff75b2 */ /* 0x0002620008000100 */
[----:B------:R-:W-:Y:S01]  /*0d50*/  NOP ;  /* 0x0000000000007918 */ /* 0x000fe20000000000 */
.L_x_14:
[----:B-1----:R-:W1:Y:S01]  /*0d60*/  LDCU UR4, c[0x0][0x36c] ;  /* 0x00006d80ff0477ac */ /* 0x002e620008000800 */
[----:B------:R-:W-:Y:S01]  /*0d70*/  ISETP.NE.OR P3, PT, R0, 0x2, !P3 ;  /* 0x000000020000780c */ /* 0x000fe20005f65670 */
[----:B------:R-:W-:Y:S01]  /*0d80*/  NOP ;  /* 0x0000000000007918 */ /* 0x000fe20000000000 */
[----:B------:R-:W-:Y:S01]  /*0d90*/  LOP3.LUT R0, R65, 0x1f, RZ, 0xc0, !PT ;  /* 0x0000001f41007812 */ /* 0x000fe200078ec0ff */
[----:B------:R-:W-:Y:S02]  /*0da0*/  UISETP.NE.AND UP4, UPT, UR18, URZ, UPT ;  /* 0x000000ff1200728c */ /* 0x000fe4000bf85270 */
[----:B-1----:R-:W-:-:S09]  /*0db0*/  UISETP.EQ.U32.AND UP5, UPT, UR4, 0x1, UPT ;  /* 0x000000010400788c */ /* 0x002fd2000bfa2070 */
[----:B------:R-:W-:Y:S05]  /*0dc0*/  BRA.U !UP5, `(.L_x_15) ;  /* 0x000000010d087547 */ /* 0x000fea000b800000 */
[----:B--234-:R-:W-:Y:S01]  /*0dd0*/  UCGABAR_ARV ;  /* 0x00000000000079c7 */ /* 0x01cfe20008000000 */
[----:B------:R-:W-:Y:S05]  /*0de0*/  BRA `(.L_x_16) ;  /* 0x0000000000047947 */ /* 0x000fea0003800000 */
.L_x_15:
[----:B--234-:R-:W-:Y:S01]  /*0df0*/  NOP ;  /* 0x0000000000007918 */ /* 0x01cfe20000000000 */
.L_x_16:
[----:B------:R-:W1:Y:S01]  /*0e00*/  S2UR UR24, SR_CTAID.X ;  /* 0x00000000001879c3 */ /* 0x000e620000002500 */
[----:B------:R-:W-:-:S05]  /*0e10*/  CS2R.32 R55, SR_CgaSize ;  /* 0x0000000000377805 */ /* 0x000fca0000008a00 */
[----:B------:R-:W-:-:S05]  /*0e20*/  IMAD R55, R55, -0xa0, RZ ;  /* 0xffffff6037377824 */ /* 0x000fca00078e02ff */
[----:B------:R-:W-:-:S14]  /*0e30*/  R2UR UR5, R55 ;  /* 0x00000000370572ca */ /* 0x000fdc00000e0000 */
[----:B------:R-:W2:Y:S01]  /*0e40*/  LDCU UR5, c[0x0][UR5+0x2b0] ;  /* 0x00005600050577ac */ /* 0x000ea20008000800 */
[----:B------:R-:W-:-:S05]  /*0e50*/  CS2R.32 R55, SR_CgaSize ;  /* 0x0000000000377805 */ /* 0x000fca0000008a00 */
[----:B------:R-:W-:-:S05]  /*0e60*/  IMAD R55, R55, -0xa0, RZ ;  /* 0xffffff6037377824 */ /* 0x000fca00078e02ff */
[----:B------:R-:W-:-:S14]  /*0e70*/  R2UR UR4, R55 ;  /* 0x00000000370472ca */ /* 0x000fdc00000e0000 */
[----:B------:R-:W3:Y:S01]  /*0e80*/  LDCU UR4, c[0x0][UR4+0x2b4] ;  /* 0x00005680040477ac */ /* 0x000ee20008000800 */
[----:B------:R-:W4:Y:S01]  /*0e90*/  S2UR UR28, SR_CTAID.Y ;  /* 0x00000000001c79c3 */ /* 0x000f220000002600 */
[----:B------:R-:W-:-:S05]  /*0ea0*/  CS2R.32 R55, SR_CgaSize ;  /* 0x0000000000377805 */ /* 0x000fca0000008a00 */
[----:B------:R-:W-:-:S05]  /*0eb0*/  IMAD R55, R55, -0xa0, RZ ;  /* 0xffffff6037377824 */ /* 0x000fca00078e02ff */
[----:B------:R-:W-:-:S14]  /*0ec0*/  R2UR UR6, R55 ;  /* 0x00000000370672ca */ /* 0x000fdc00000e0000 */
[----:B------:R-:W3:Y:S01]  /*0ed0*/  LDCU UR6, c[0x0][UR6+0x2a0] ;  /* 0x00005400060677ac */ /* 0x000ee20008000800 */
[----:B------:R-:W-:-:S05]  /*0ee0*/  CS2R.32 R55, SR_CgaSize ;  /* 0x0000000000377805 */ /* 0x000fca0000008a00 */
[----:B------:R-:W-:-:S05]  /*0ef0*/  IMAD R55, R55, -0xa0, RZ ;  /* 0xffffff6037377824 */ /* 0x000fca00078e02ff */
[----:B------:R-:W-:-:S14]  /*0f00*/  R2UR UR63, R55 ;  /* 0x00000000373f72ca */ /* 0x000fdc00000e0000 */
[----:B------:R-:W3:Y:S01]  /*0f10*/  LDCU UR63, c[0x0][UR63+0x2a4] ;  /* 0x000054803f3f77ac */ /* 0x000ee20008000800 */
[----:B------:R-:W-:Y:S01]  /*0f20*/  USHF.L.U32 UR23, UR47, 0xb, URZ ;  /* 0x0000000b2f177899 */ /* 0x000fe200080006ff */
[----:B------:R-:W3:Y:S01]  /*0f30*/  LDCU UR19, c[0x0][0xb24] ;  /* 0x00016480ff1377ac */ /* 0x000ee20008000800 */
[----:B------:R-:W3:Y:S01]  /*0f40*/  LDCU UR42, c[0x0][0xb24] ;  /* 0x00016480ff2a77ac */ /* 0x000ee20008000800 */
[----:B-1----:R-:W-:Y:S01]  /*0f50*/  I2FP.F32.U32 R3, UR24 ;  /* 0x0000001800037c45 */ /* 0x002fe20008201000 */
[----:B------:R-:W1:Y:S04]  /*0f60*/  LDCU UR22, c[0x0][0xb30] ;  /* 0x00016600ff1677ac */ /* 0x000e680008000800 */
[----:B--2---:R-:W-:Y:S01]  /*0f70*/  FMUL R3, R3, UR5 ;  /* 0x0000000503037c20 */ /* 0x004fe20008400000 */
[----:B------:R-:W-:Y:S01]  /*0f80*/  ULOP3.LUT UR23, UR23, 0x800, URZ, 0xc0, !UPT ;  /* 0x0000080017177892 */ /* 0x000fe2000f8ec0ff */
[----:B----4-:R-:W-:-:S04]  /*0f90*/  I2FP.F32.U32 R2, UR28 ;  /* 0x0000001c00027c45 */ /* 0x010fc80008201000 */
[----:B------:R-:W2:Y:S01]  /*0fa0*/  F2I.U32.TRUNC.NTZ R3, R3 ;  /* 0x0000000300037305 */ /* 0x000ea2000020f000 */
[----:B---3--:R-:W-:-:S07]  /*0fb0*/  FMUL R2, R2, UR4 ;  /* 0x0000000402027c20 */ /* 0x008fce0008400000 */
[----:B------:R-:W3:Y:S01]  /*0fc0*/  F2I.U32.TRUNC.NTZ R2, R2 ;  /* 0x0000000200027305 */ /* 0x000ee2000020f000 */
[----:B--2---:R-:W-:Y:S02]  /*0fd0*/  R2UR UR5, R3 ;  /* 0x00000000030572ca */ /* 0x004fe400000e0000 */
[----:B---3--:R-:W-:Y:S02]  /*0fe0*/  R2UR UR4, R2 ;  /* 0x00000000020472ca */ /* 0x008fe400000e0000 */
[----:B------:R-:W-:-:S09]  /*0ff0*/  PRMT R2, RZ, 0x7610, R2 ;  /* 0x00007610ff027816 */ /* 0x000fd20000000002 */
[----:B------:R-:W-:-:S04]  /*1000*/  UIADD3 UR5, UPT, UPT, -UR5, URZ, URZ ;  /* 0x000000ff05057290 */ /* 0x000fc8000fffe1ff */
[----:B------:R-:W-:Y:S02]  /*1010*/  UIMAD UR5, UR6, UR5, UR24 ;  /* 0x00000005060572a4 */ /* 0x000fe4000f8e0218 */
[----:B------:R-:W-:-:S04]  /*1020*/  UIADD3 UR4, UPT, UPT, -UR4, URZ, URZ ;  /* 0x000000ff04047290 */ /* 0x000fc8000fffe1ff */
[----:B------:R-:W-:Y:S01]  /*1030*/  IMAD.U32 R55, RZ, RZ, UR5 ;  /* 0x00000005ff377e24 */ /* 0x000fe2000f8e00ff */
[----:B------:R-:W-:Y:S01]  /*1040*/  UIMAD UR63, UR63, UR4, UR28 ;  /* 0x000000043f3f72a4 */ /* 0x000fe2000f8e021c */
[----:B-1----:R-:W-:Y:S11]  /*1050*/  BRA.U UP4, `(.L_x_17) ;  /* 0x0000000104287547 */ /* 0x002ff6000b800000 */
[----:B------:R-:W-:Y:S01]  /*1060*/  R2UR UR6, R55 ;  /* 0x00000000370672ca */ /* 0x000fe200000e0000 */
[----:B------:R-:W-:-:S12]  /*1070*/  UISETP.NE.AND UP0, UPT, UR63, URZ, UPT ;  /* 0x000000ff3f00728c */ /* 0x000fd8000bf05270 */
[----:B------:R-:W-:-:S04]  /*1080*/  UISETP.EQ.OR UP0, UPT, UR6, URZ, !UP0 ;  /* 0x000000ff0600728c */ /* 0x000fc8000c702670 */
[----:B------:R-:W-:Y:S02]  /*1090*/  USEL UR5, URZ, 0x1, !UP0 ;  /* 0x00000001ff057887 */ /* 0x000fe4000c000000 */
[----:B------:R-:W-:-:S04]  /*10a0*/  UISETP.NE.AND UP0, UPT, UR63, URZ, UPT ;  /* 0x000000ff3f00728c */ /* 0x000fc8000bf05270 */
[----:B------:R-:W-:Y:S02]  /*10b0*/  USEL UR4, URZ, 0x2, UP0 ;  /* 0x00000002ff047887 */ /* 0x000fe40008000000 */
[----:B------:R-:W-:-:S04]  /*10c0*/  UISETP.NE.AND UP0, UPT, UR6, 0x1, UPT ;  /* 0x000000010600788c */ /* 0x000fc8000bf05270 */
[----:B------:R-:W-:-:S04]  /*10d0*/  USEL UR4, UR4, 0x2, UP0 ;  /* 0x0000000204047887 */ /* 0x000fc80008000000 */
[----:B------:R-:W-:-:S06]  /*10e0*/  UIADD3 UR4, UPT, UPT, UR5, UR4, URZ ;  /* 0x0000000405047290 */ /* 0x000fcc000fffe0ff */
[----:B------:R-:W-:-:S07]  /*10f0*/  MOV R2, UR4 ;  /* 0x0000000400027c02 */ /* 0x000fce0008000f00 */
.L_x_17:
[----:B------:R-:W1:Y:S01]  /*1100*/  S2UR UR36, SR_CTAID.Z ;  /* 0x00000000002479c3 */ /* 0x000e620000002700 */
[----:B------:R-:W-:-:S09]  /*1110*/  UISETP.GE.AND UP0, UPT, UR19, 0x1, UPT ;  /* 0x000000011300788c */ /* 0x000fd2000bf06270 */
[----:B------:R-:W-:Y:S05]  /*1120*/  BRA.U !UP0, `(.L_x_18) ;  /* 0x0000000108d07547 */ /* 0x000fea000b800000 */
[----:B------:R-:W2:Y:S01]  /*1130*/  LDCU UR20, c[0x0][0xb0c] ;  /* 0x00016180ff1477ac */ /* 0x000ea20008000800 */
[----:B------:R-:W3:Y:S01]  /*1140*/  LDCU.128 UR12, c[0x0][0xb10] ;  /* 0x00016200ff0c77ac */ /* 0x000ee20008000c00 */
[----:B------:R-:W4:Y:S01]  /*1150*/  LDCU UR6, c[0x0][0x370] ;  /* 0x00006e00ff0677ac */ /* 0x000f220008000800 */
[----:B------:R-:W1:Y:S01]  /*1160*/  LDCU UR7, c[0x0][0x374] ;  /* 0x00006e80ff0777ac */ /* 0x000e620008000800 */
[----:B------:R-:W1:Y:S01]  /*1170*/  LDCU UR21, c[0x0][0xb20] ;  /* 0x00016400ff1577ac */ /* 0x000e620008000800 */
[----:B--2---:R-:W-:Y:S02]  /*1180*/  UISETP.NE.AND UP0, UPT, UR20, 0x1, UPT ;  /* 0x000000011400788c */ /* 0x004fe4000bf05270 */
[----:B---3--:R-:W-:Y:S01]  /*1190*/  UIMAD.WIDE.U32 UR4, UR24, UR12, URZ ;  /* 0x0000000c180472a5 */ /* 0x008fe2000f8e00ff */
[----:B------:R-:W2:Y:S01]  /*11a0*/  LDCU.64 UR8, c[0x0][0xb28] ;  /* 0x00016500ff0877ac */ /* 0x000ea20008000a00 */
[----:B----4-:R-:W-:Y:S02]  /*11b0*/  UIMAD.WIDE.U32 UR10, UR6, UR12, URZ ;  /* 0x0000000c060a72a5 */ /* 0x010fe4000f8e00ff */
[----:B------:R-:W-:-:S02]  /*11c0*/  USHF.R.U32.HI UR5, URZ, UR13, UR5 ;  /* 0x0000000dff057299 */ /* 0x000fc40008011605 */
[----:B------:R-:W-:Y:S02]  /*11d0*/  UISETP.NE.AND UP2, UPT, UR19, 0x1, UPT ;  /* 0x000000011300788c */ /* 0x000fe4000bf45270 */
[----:B------:R-:W-:Y:S01]  /*11e0*/  USEL UR5, UR24, UR5, !UP0 ;  /* 0x0000000518057287 */ /* 0x000fe2000c000000 */
[----:B------:R-:W-:Y:S01]  /*11f0*/  UMOV UR10, UR11 ;  /* 0x0000000b000a7c82 */ /* 0x000fe20008000000 */
[----:B------:R-:W-:Y:S02]  /*1200*/  UIMAD.WIDE.U32 UR16, UR28, UR15, URZ ;  /* 0x0000000f1c1072a5 */ /* 0x000fe4000f8e00ff */
[----:B------:R-:W-:Y:S02]  /*1210*/  @UP0 USHF.R.U32.HI UR6, URZ, UR13, UR10 ;  /* 0x0000000dff060299 */ /* 0x000fe4000801160a */
[----:B------:R-:W-:Y:S02]  /*1220*/  UISETP.NE.AND UP0, UPT, UR14, 0x1, UPT ;  /* 0x000000010e00788c */ /* 0x000fe4000bf05270 */
[----:B-1----:R-:W-:-:S02]  /*1230*/  UIMAD.WIDE.U32 UR10, UR7, UR15, URZ ;  /* 0x0000000f070a72a5 */ /* 0x002fc4000f8e00ff */
[----:B--2---:R-:W-:Y:S01]  /*1240*/  UIMAD.WIDE.U32 UR12, UR6, UR8, URZ ;  /* 0x00000008060c72a5 */ /* 0x004fe2000f8e00ff */
[----:B------:R-:W-:Y:S02]  /*1250*/  UMOV UR4, UR17 ;  /* 0x0000001100047c82 */ /* 0x000fe40008000000 */
[----:B------:R-:W-:Y:S02]  /*1260*/  USHF.R.U32.HI UR4, URZ, UR21, UR4 ;  /* 0x00000015ff047299 */ /* 0x000fe40008011604 */
[----:B------:R-:W-:Y:S02]  /*1270*/  UMOV UR10, UR11 ;  /* 0x0000000b000a7c82 */ /* 0x000fe40008000000 */
[----:B------:R-:W-:Y:S01]  /*1280*/  UMOV UR12, UR13 ;  /* 0x0000000d000c7c82 */ /* 0x000fe20008000000 */
[----:B------:R-:W-:Y:S02]  /*1290*/  @UP0 USHF.R.U32.HI UR7, URZ, UR21, UR10 ;  /* 0x00000015ff070299 */ /* 0x000fe4000801160a */
[----:B------:R-:W-:-:S02]  /*12a0*/  USEL UR4, UR28, UR4, !UP0 ;  /* 0x000000041c047287 */ /* 0x000fc4000c000000 */
[----:B------:R-:W-:Y:S02]  /*12b0*/  UIMAD.WIDE.U32 UR10, UR7, UR8, URZ ;  /* 0x00000008070a72a5 */ /* 0x000fe4000f8e00ff */
[----:B------:R-:W-:Y:S02]  /*12c0*/  @UP2 USHF.R.U32.HI UR6, URZ, UR9, UR12 ;  /* 0x00000009ff062299 */ /* 0x000fe4000801160c */
[----:B------:R-:W-:-:S03]  /*12d0*/  UIMAD.WIDE.U32 UR12, UR4, UR8, URZ ;  /* 0x00000008040c72a5 */ /* 0x000fc6000f8e00ff */
[----:B------:R-:W-:Y:S02]  /*12e0*/  UMOV UR10, UR11 ;  /* 0x0000000b000a7c82 */ /* 0x000fe40008000000 */
[----:B------:R-:W-:Y:S02]  /*12f0*/  @UP2 USHF.R.U32.HI UR7, URZ, UR9, UR10 ;  /* 0x00000009ff072299 */ /* 0x000fe4000801160a */
[----:B------:R-:W-:Y:S02]  /*1300*/  UIMAD UR10, UR6, UR19, URZ ;  /* 0x00000013060a72a4 */ /* 0x000fe4000f8e02ff */
[----:B------:R-:W-:-:S04]  /*1310*/  UIMAD UR7, UR7, UR19, URZ ;  /* 0x00000013070772a4 */ /* 0x000fc8000f8e02ff */
[----:B------:R-:W-:-:S03]  /*1320*/  UISETP.GE.AND UP0, UPT, UR4, UR7, UPT ;  /* 0x000000070400728c */ /* 0x000fc6000bf06270 */
[----:B------:R-:W-:Y:S01]  /*1330*/  UMOV UR7, UR13 ;  /* 0x0000000d00077c82 */ /* 0x000fe20008000000 */
[----:B------:R-:W-:Y:S02]  /*1340*/  UISETP.GE.OR UP0, UPT, UR5, UR10, UP0 ;  /* 0x0000000a0500728c */ /* 0x000fe40008706670 */
[----:B------:R-:W-:Y:S02]  /*1350*/  UIMAD.WIDE.U32 UR10, UR5, UR8, URZ ;  /* 0x00000008050a72a5 */ /* 0x000fe4000f8e00ff */
[----:B------:R-:W-:Y:S02]  /*1360*/  USHF.R.U32.HI UR7, URZ, UR9, UR7 ;  /* 0x00000009ff077299 */ /* 0x000fe40008011607 */
[----:B------:R-:W-:Y:S02]  /*1370*/  UIADD3 UR10, UPT, UPT, -UR4, URZ, URZ ;  /* 0x000000ff040a7290 */ /* 0x000fe4000fffe1ff */
[----:B------:R-:W-:Y:S02]  /*1380*/  USEL UR7, UR4, UR7, !UP2 ;  /* 0x0000000704077287 */ /* 0x000fe4000d000000 */
[----:B------:R-:W-:Y:S01]  /*1390*/  UIMAD UR10, UR14, UR10, UR28 ;  /* 0x0000000a0e0a72a4 */ /* 0x000fe2000f8e021c */
[----:B------:R-:W-:Y:S01]  /*13a0*/  @!UP0 UMOV UR8, UR11 ;  /* 0x0000000b00088c82 */ /* 0x000fe20008000000 */
[----:B------:R-:W-:-:S02]  /*13b0*/  UIADD3 UR11, UPT, UPT, -UR5, URZ, URZ ;  /* 0x000000ff050b7290 */ /* 0x000fc4000fffe1ff */
[----:B------:R-:W-:Y:S02]  /*13c0*/  @!UP0 USHF.R.U32.HI UR8, URZ, UR9, UR8 ;  /* 0x00000009ff088299 */ /* 0x000fe40008011608 */
[----:B------:R-:W-:Y:S02]  /*13d0*/  UIADD3 UR9, UPT, UPT, -UR7, URZ, URZ ;  /* 0x000000ff07097290 */ /* 0x000fe4000fffe1ff */
[----:B------:R-:W-:Y:S02]  /*13e0*/  @!UP0 USEL UR8, UR5, UR8, !UP2 ;  /* 0x0000000805088287 */ /* 0x000fe4000d000000 */
[----:B------:R-:W-:Y:S02]  /*13f0*/  UIMAD UR9, UR19, UR9, UR4 ;  /* 0x00000009130972a4 */ /* 0x000fe4000f8e0204 */
[----:B------:R-:W-:Y:S02]  /*1400*/  @!UP0 UIADD3 UR7, UPT, UPT, UR7, -UR8, URZ ;  /* 0x8000000807078290 */ /* 0x000fe4000fffe0ff */
[----:B------:R-:W-:-:S02]  /*1410*/  @!UP0 UIMAD UR6, UR9, UR6, UR8 ;  /* 0x00000006090682a4 */ /* 0x000fc4000f8e0208 */
[----:B------:R-:W-:Y:S02]  /*1420*/  @!UP0 UIMAD UR4, UR7, UR19, UR5 ;  /* 0x00000013070482a4 */ /* 0x000fe4000f8e0205 */
[----:B------:R-:W-:Y:S02]  /*1430*/  UIMAD UR24, UR20, UR11, UR24 ;  /* 0x0000000b141872a4 */ /* 0x000fe4000f8e0218 */
[----:B------:R-:W-:Y:S01]  /*1440*/  UIMAD UR28, UR4, UR14, UR10 ;  /* 0x0000000e041c72a4 */ /* 0x000fe2000f8e020a */
[----:B------:R-:W-:Y:S02]  /*1450*/  @!UP0 UMOV UR5, UR6 ;  /* 0x0000000600058c82 */ /* 0x000fe40008000000 */
[----:B------:R-:W-:-:S12]  /*1460*/  UIMAD UR24, UR5, UR20, UR24 ;  /* 0x00000014051872a4 */ /* 0x000fd8000f8e0218 */
.L_x_18:
[----:B------:R-:W-:-:S09]  /*1470*/  UISETP.NE.AND UP0, UPT, UR22, 0x1, UPT ;  /* 0x000000011600788c */ /* 0x000fd2000bf05270 */
[----:B------:R-:W-:Y:S05]  /*1480*/  BRA.U UP0, `(.L_x_19) ;  /* 0x0000000100407547 */ /* 0x000fea000b800000 */
[----:B------:R-:W2:Y:S01]  /*1490*/  LDCU.128 UR8, c[0x0][0xb10] ;  /* 0x00016200ff0877ac */ /* 0x000ea20008000c00 */
[----:B------:R-:W3:Y:S01]  /*14a0*/  LDCU UR12, c[0x0][0xb0c] ;  /* 0x00016180ff0c77ac */ /* 0x000ee20008000800 */
[----:B------:R-:W4:Y:S01]  /*14b0*/  LDCU UR13, c[0x0][0xb20] ;  /* 0x00016400ff0d77ac */ /* 0x000f220008000800 */
[----:B--2---:R-:W-:Y:S02]  /*14c0*/  UIMAD.WIDE.U32 UR4, UR24, UR8, URZ ;  /* 0x00000008180472a5 */ /* 0x004fe4000f8e00ff */
[----:B------:R-:W-:Y:S02]  /*14d0*/  UIMAD.WIDE.U32 UR6, UR28, UR11, URZ ;  /* 0x0000000b1c0672a5 */ /* 0x000fe4000f8e00ff */
[----:B---3--:R-:W-:Y:S02]  /*14e0*/  UISETP.NE.AND UP0, UPT, UR12, 0x1, UPT ;  /* 0x000000010c00788c */ /* 0x008fe4000bf05270 */
[----:B------:R-:W-:-:S03]  /*14f0*/  USHF.R.U32.HI UR5, URZ, UR9, UR5 ;  /* 0x00000009ff057299 */ /* 0x000fc60008011605 */
[----:B------:R-:W-:Y:S01]  /*1500*/  UMOV UR4, UR7 ;  /* 0x0000000700047c82 */ /* 0x000fe20008000000 */
[----:B------:R-:W-:Y:S02]  /*1510*/  USEL UR5, UR24, UR5, !UP0 ;  /* 0x0000000518057287 */ /* 0x000fe4000c000000 */
[----:B------:R-:W-:Y:S02]  /*1520*/  UISETP.NE.AND UP0, UPT, UR10, 0x1, UPT ;  /* 0x000000010a00788c */ /* 0x000fe4000bf05270 */
[----:B----4-:R-:W-:-:S04]  /*1530*/  USHF.R.U32.HI UR4, URZ, UR13, UR4 ;  /* 0x0000000dff047299 */ /* 0x010fc80008011604 */
[----:B------:R-:W-:-:S04]  /*1540*/  USEL UR4, UR28, UR4, !UP0 ;  /* 0x000000041c047287 */ /* 0x000fc8000c000000 */
[----:B------:R-:W-:Y:S02]  /*1550*/  UIADD3 UR6, UPT, UPT, UR5, -UR4, URZ ;  /* 0x8000000405067290 */ /* 0x000fe4000fffe0ff */
[----:B------:R-:W-:Y:S02]  /*1560*/  UIADD3 UR4, UPT, UPT, -UR5, UR4, URZ ;  /* 0x0000000405047290 */ /* 0x000fe4000fffe1ff */
[----:B------:R-:W-:Y:S02]  /*1570*/  UIMAD UR28, UR6, UR10, UR28 ;  /* 0x0000000a061c72a4 */ /* 0x000fe4000f8e021c */
[----:B------:R-:W-:-:S12]  /*1580*/  UIMAD UR24, UR4, UR12, UR24 ;  /* 0x0000000c041872a4 */ /* 0x000fd8000f8e0218 */
.L_x_19:
[----:B------:R-:W-:Y:S01]  /*1590*/  UISETP.NE.AND UP0, UPT, UR18, 0x2, UPT ;  /* 0x000000021200788c */ /* 0x000fe2000bf05270 */
[----:B------:R-:W-:Y:S09]  /*15a0*/  BRA.U !UP5, `(.L_x_20) ;  /* 0x000000010d0c7547 */ /* 0x000ff2000b800000 */
[----:B------:R-:W-:Y:S01]  /*15b0*/  UCGABAR_WAIT ;  /* 0x0000000000007dc7 */ /* 0x000fe20008000000 */
[----:B------:R-:W-:Y:S01]  /*15c0*/  CCTL.IVALL ;  /* 0x00000000ff00798f */ /* 0x000fe20002000000 */
[----:B------:R-:W-:Y:S05]  /*15d0*/  BRA `(.L_x_21) ;  /* 0x0000000000047947 */ /* 0x000fea0003800000 */
.L_x_20:
[----:B------:R-:W-:Y:S06]  /*15e0*/  BAR.SYNC.DEFER_BLOCKING 0x0 ;  /* 0x0000000000007b1d */ /* 0x000fec0000010000 */
.L_x_21:
[----:B------:R-:W-:Y:S05]  /*15f0*/  BRA.U UP0, `(.L_x_22) ;  /* 0x0000001500247547 */ /* 0x000fea000b800000 */
[----:B------:R-:W2:Y:S01]  /*1600*/  LDCU UR6, c[0x0][0x38c] ;  /* 0x00007180ff0677ac */ /* 0x000ea20008000800 */
[----:B------:R-:W-:Y:S01]  /*1610*/  PLOP3.LUT P1, PT, PT, PT, UP3, 0x80, 0x8 ;  /* 0x000000000008781c */ /* 0x000fe20003f2f038 */
[----:B------:R-:W-:Y:S01]  /*1620*/  IMAD.MOV.U32 R12, RZ, RZ, 0x1 ;  /* 0x00000001ff0c7424 */ /* 0x000fe200078e00ff */
[----:B------:R-:W-:Y:S01]  /*1630*/  ISETP.EQ.OR P2, PT, R0, RZ, P3 ;  /* 0x000000ff0000720c */ /* 0x000fe20001f42670 */
[----:B------:R-:W-:Y:S01]  /*1640*/  UISETP.NE.AND UP1, UPT, UR18, URZ, UPT ;  /* 0x000000ff1200728c */ /* 0x000fe2000bf25270 */
[----:B------:R-:W-:Y:S01]  /*1650*/  PLOP3.LUT P1, PT, P1, PT, PT, 0x8, 0x80 ;  /* 0x000000000080781c */ /* 0x000fe20000f2e170 */
[----:B------:R-:W-:Y:S01]  /*1660*/  USEL UR29, URZ, 0x1, UP6 ;  /* 0x00000001ff1d7887 */ /* 0x000fe2000b000000 */
[----:B------:R-:W-:Y:S01]  /*1670*/  CS2R R10, SRZ ;  /* 0x00000000000a7805 */ /* 0x000fe2000001ff00 */
[----:B------:R-:W-:Y:S01]  /*1680*/  IMAD.MOV.U32 R9, RZ, RZ, RZ ;  /* 0x000000ffff097224 */ /* 0x000fe200078e00ff */
[----:B------:R-:W3:Y:S01]  /*1690*/  LDCU UR44, c[0x0][0x370] ;  /* 0x00006e00ff2c77ac */ /* 0x000ee20008000800 */
[----:B------:R-:W-:Y:S01]  /*16a0*/  IMAD.MOV.U32 R8, RZ, RZ, 0x1 ;  /* 0x00000001ff087424 */ /* 0x000fe200078e00ff */
[----:B------:R-:W4:Y:S01]  /*16b0*/  LDCU.64 UR38, c[0x0][0x348] ;  /* 0x00006900ff2677ac */ /* 0x000f220008000a00 */
[----:B------:R-:W-:-:S02]  /*16c0*/  USHF.R.U32.HI UR49, URZ, 0x5, UR23 ;  /* 0x00000005ff317899 */ /* 0x000fc40008011617 */
[----:B--2---:R-:W-:Y:S02]  /*16d0*/  UIADD3 UR5, UPT, UPT, UR6, 0x3f, URZ ;  /* 0x0000003f06057890 */ /* 0x004fe4000fffe0ff */
[----:B------:R-:W-:Y:S02]  /*16e0*/  UIADD3 UR50, UPT, UPT, UR6, 0x7e, URZ ;  /* 0x0000007e06327890 */ /* 0x000fe4000fffe0ff */
[----:B------:R-:W-:Y:S01]  /*16f0*/  USHF.R.S32.HI UR4, URZ, 0x1f, UR5 ;  /* 0x0000001fff047899 */ /* 0x000fe20008011405 */
[----:B------:R-:W2:Y:S03]  /*1700*/  LDCU UR43, c[0x0][0x374] ;  /* 0x00006e80ff2b77ac */ /* 0x000ea60008000800 */
[----:B------:R-:W-:Y:S02]  /*1710*/  ULEA.HI UR4, UR4, UR5, URZ, 0x6 ;  /* 0x0000000504047291 */ /* 0x000fe4000f8f30ff */
[----:B------:R-:W-:-:S02]  /*1720*/  USEL UR29, UR29, 0x2, UP1 ;  /* 0x000000021d1d7887 */ /* 0x000fc40008800000 */
[----:B------:R-:W-:Y:S02]  /*1730*/  USHF.R.S32.HI UR46, URZ, 0x6, UR4 ;  /* 0x00000006ff2e7899 */ /* 0x000fe40008011404 */
[----:B------:R-:W-:Y:S02]  /*1740*/  UIADD3 UR4, UPT, UPT, UR6, -0x1, URZ ;  /* 0xffffffff06047890 */ /* 0x000fe4000fffe0ff */
[----:B------:R-:W-:Y:S02]  /*1750*/  UISETP.LT.U32.AND UP0, UPT, UR46, 0x4, UPT ;  /* 0x000000042e00788c */ /* 0x000fe4000bf01070 */
[----:B------:R-:W-:Y:S02]  /*1760*/  UISETP.GE.U32.AND UP2, UPT, UR4, -0x7f, UPT ;  /* 0xffffff810400788c */ /* 0x000fe4000bf46070 */
[----:B------:R-:W-:Y:S01]  /*1770*/  USEL UR45, UR46, 0x4, UP0 ;  /* 0x000000042e2d7887 */ /* 0x000fe20008000000 */
[----:B------:R-:W-:-:S03]  /*1780*/  UMOV UR21, URZ ;  /* 0x000000ff00157c82 */ /* 0x000fc60008000000 */
[----:B------:R-:W-:Y:S02]  /*1790*/  UIADD3 UR22, UPT, UPT, UR45, -0x1, URZ ;  /* 0xffffffff2d167890 */ /* 0x000fe4000fffe0ff */
[----:B------:R-:W-:-:S03]  /*17a0*/  UIADD3 UR48, UPT, UPT, UR46, -UR45, URZ ;  /* 0x8000002d2e307290 */ /* 0x000fc6000fffe0ff */
[----:B------:R-:W-:-:S04]  /*17b0*/  @UP2 UIADD3 UR22, UPT, UPT, UR45, URZ, URZ ;  /* 0x000000ff2d162290 */ /* 0x000fc8000fffe0ff */
[----:B--234-:R-:W-:-:S12]  /*17c0*/  UIADD3 UR22, UPT, UPT, UR22, 0x1, URZ ;  /* 0x0000000116167890 */ /* 0x01cfd8000fffe0ff */
.L_x_42:
[----:B------:R-:W-:Y:S01]  /*17d0*/  UISETP.NE.AND UP0, UPT, UR47, URZ, UPT ;  /* 0x000000ff2f00728c */ /* 0x000fe2000bf05270 */
[----:B------:R-:W2:Y:S08]  /*17e0*/  S2UR UR47, SR_CgaCtaId ;  /* 0x00000000002f79c3 */ /* 0x000eb00000008800 */
[----:B------:R-:W-:Y:S05]  /*17f0*/  BRA.U UP0, `(.L_x_23) ;  /* 0x0000000100347547 */ /* 0x000fea000b800000 */
[----:B------:R-:W3:Y:S01]  /*1800*/  S2R R0, SR_CgaCtaId ;  /* 0x0000000000007919 */ /* 0x000ee20000008800 */
[----:B------:R-:W-:-:S04]  /*1810*/  MOV R2, 0x400 ;  /* 0x0000040000027802 */ /* 0x000fc80000000f00 */
[----:B---3--:R-:W-:Y:S02]  /*1820*/  LEA R0, R0, R2, 0x18 ;  /* 0x0000000200007211 */ /* 0x008fe400078ec0ff */
[----:B------:R-:W-:-:S03]  /*1830*/  SHF.L.U32 R2, R8, 0x1f, RZ ;  /* 0x0000001f08027819 */ /* 0x000fc600000006ff */
[----:B------:R-:W-:-:S04]  /*1840*/  IMAD R0, R9, 0x8, R0 ;  /* 0x0000000809007824 */ /* 0x000fc800078e0200 */
[----:B------:R-:W3:Y:S02]  /*1850*/  SYNCS.PHASECHK.TRANS64.TRYWAIT P0, [R0+URZ+0x100], R2 ;  /* 0x00010002000075a7 */ /* 0x000ee400080011ff */
[----:B---3--:R-:W-:Y:S05]  /*1860*/  @!P0 BRA `(.L_x_24) ;  /* 0x0000007400408947 */ /* 0x008fea0003800000 */
.L_x_138:
[----:B------:R-:W-:Y:S01]  /*1870*/  VIADD R9, R9, 0x1 ;  /* 0x0000000109097836 */ /* 0x000fe20000000000 */
[----:B------:R3:W-:Y:S04]  /*1880*/  SYNCS.ARRIVE.TRANS64.A1T0 RZ, [R0+URZ+0xf0], RZ ;  /* 0x0000f0ff00ff79a7 */ /* 0x0007e800081000ff */
[----:B------:R-:W-:-:S04]  /*1890*/  ISETP.NE.AND P0, PT, R9, 0x2, PT ;  /* 0x000000020900780c */ /* 0x000fc80003f05270 */
[----:B------:R-:W-:Y:S02]  /*18a0*/  SEL R9, R9, RZ, P0 ;  /* 0x000000ff09097207 */ /* 0x000fe40000000000 */
[----:B---3--:R-:W-:-:S04]  /*18b0*/  SEL R0, RZ, 0x1, P0 ;  /* 0x00000001ff007807 */ /* 0x008fc80000000000 */
[----:B------:R-:W-:-:S07]  /*18c0*/  LOP3.LUT R8, R8, R0, RZ, 0x3c, !PT ;  /* 0x0000000008087212 */ /* 0x000fce00078e3cff */
.L_x_23:
[----:B------:R-:W-:Y:S01]  /*18d0*/  UMOV UR13, 0x400 ;  /* 0x00000400000d7882 */ /* 0x000fe20000000000 */
[----:B------:R-:W-:Y:S01]  /*18e0*/  SHF.L.U32 R0, R12, 0x1f, RZ ;  /* 0x0000001f0c007819 */ /* 0x000fe200000006ff */
[----:B--2---:R-:W-:Y:S02]  /*18f0*/  ULEA UR13, UR47, UR13, 0x18 ;  /* 0x0000000d2f0d7291 */ /* 0x004fe4000f8ec0ff */
[----:B------:R-:W-:Y:S02]  /*1900*/  UISETP.GE.U32.AND UP0, UPT, UR50, 0x7f, UPT ;  /* 0x0000007f3200788c */ /* 0x000fe4000bf06070 */
[----:B------:R-:W-:Y:S02]  /*1910*/  ULEA UR4, UR21, UR13, 0x3 ;  /* 0x0000000d15047291 */ /* 0x000fe4000f8e18ff */
[----:B------:R-:W-:Y:S02]  /*1920*/  USHF.L.U32 UR35, UR24, 0x6, URZ ;  /* 0x0000000618237899 */ /* 0x000fe400080006ff */
[----:B------:R-:W-:Y:S01]  /*1930*/  ULEA UR19, UR28, UR49, 0x7 ;  /* 0x000000311c137291 */ /* 0x000fe2000f8e38ff */
[----:B------:R-:W-:-:S04]  /*1940*/  UMOV UR14, URZ ;  /* 0x000000ff000e7c82 */ /* 0x000fc80008000000 */
[----:B------:R2:W3:Y:S01]  /*1950*/  SYNCS.PHASECHK.TRANS64.TRYWAIT P0, [UR4+0x20], R0 ;  /* 0x00002000ff0075a7 */ /* 0x0004e20008001104 */
[----:B------:R-:W-:Y:S06]  /*1960*/  BRA.U !UP0, `(.L_x_25) ;  /* 0x0000000108f07547 */ /* 0x000fec000b800000 */
[----:B------:R-:W-:Y:S01]  /*1970*/  UMOV UR15, URZ ;  /* 0x000000ff000f7c82 */ /* 0x000fe20008000000 */
[----:B------:R-:W-:-:S05]  /*1980*/  UMOV UR4, UR21 ;  /* 0x0000001500047c82 */ /* 0x000fca0008000000 */
.L_x_31:
[----:B------:R-:W-:Y:S01]  /*1990*/  ULEA UR33, UR4, UR13, 0x3 ;  /* 0x0000000d04217291 */ /* 0x000fe2000f8e18ff */
[----:B---3--:R-:W-:Y:S01]  /*19a0*/  @!P3 MOV R2, 0xc000 ;  /* 0x0000c0000002b802 */ /* 0x008fe20000000f00 */
[----:B-1-3--:R-:W-:Y:S10]  /*19b0*/  @P0 BRA `(.L_x_26) ;  /* 0x00000000000c0947 */ /* 0x00aff40003800000 */
[----:B------:R-:W-:-:S04]  /*19c0*/  SHF.L.U32 R3, R12, 0x1f, RZ ;  /* 0x0000001f0c037819 */ /* 0x000fc800000006ff */
[----:B------:R-:W3:Y:S02]  /*19d0*/  SYNCS.PHASECHK.TRANS64.TRYWAIT P0, [UR33+0x20], R3 ;  /* 0x00002003ff0075a7 */ /* 0x000ee40008001121 */
[----:B---3--:R-:W-:Y:S05]  /*19e0*/  @!P0 BRA `(.L_x_27) ;  /* 0x0000007000f48947 */ /* 0x008fea0003800000 */
.L_x_26:
[----:B------:R3:W-:Y:S01]  /*19f0*/  @!P3 SYNCS.ARRIVE.TRANS64 RZ, [UR33], R2 ;  /* 0x00000002ffffb9a7 */ /* 0x0007e20008000021 */
[----:B------:R-:W-:-:S04]  /*1a00*/  ULOP3.LUT UR5, UR29, 0x2, URZ, 0xfc, !UPT ;  /* 0x000000021d057892 */ /* 0x000fc8000f8efcff */
[----:B------:R-:W-:-:S09]  /*1a10*/  UISETP.NE.AND UP0, UPT, UR5, 0x2, UPT ;  /* 0x000000020500788c */ /* 0x000fd2000bf05270 */
[----:B------:R-:W-:Y:S05]  /*1a20*/  BRA.U UP0, `(.L_x_28) ;  /* 0x0000000100047547 */ /* 0x000fea000b800000 */
[----:B-1----:R-:W-:Y:S05]  /*1a30*/  BPT.TRAP 0x1 ;  /* 0x000000040000795c */ /* 0x002fea0000300000 */
.L_x_28:
[----:B------:R-:W-:Y:S04]  /*1a40*/  BSSY.RECONVERGENT B0, `(.L_x_29) ;  /* 0x0000003000007945 */ /* 0x000fe80003800200 */
[----:B------:R-:W-:Y:S05]  /*1a50*/  @P2 BRA `(.L_x_30) ;  /* 0x0000000000042947 */ /* 0x000fea0003800000 */
[----:B-1----:R-:W-:Y:S05]  /*1a60*/  BPT.TRAP 0x1 ;  /* 0x000000040000795c */ /* 0x002fea0000300000 */
.L_x_30:
[----:B-1----:R-:W-:Y:S05]  /*1a70*/  BSYNC.RECONVERGENT B0 ;  /* 0x0000000000007941 */ /* 0x002fea0003800200 */
.L_x_29:
[----:B------:R-:W-:Y:S02]  /*1a80*/  UIADD3 UR5, UPT, UPT, UR4, 0x1, URZ ;  /* 0x0000000104057890 */ /* 0x000fe4000fffe0ff */
[----:B------:R-:W-:Y:S02]  /*1a90*/  ULEA UR24, UR4, UR13, 0xe ;  /* 0x0000000d04187291 */ /* 0x000fe4000f8e70ff */
[----:B------:R-:W-:Y:S02]  /*1aa0*/  UISETP.NE.AND UP0, UPT, UR5, 0x4, UPT ;  /* 0x000000040500788c */ /* 0x000fe4000bf05270 */
[----:B------:R-:W-:Y:S02]  /*1ab0*/  ULEA UR8, UR4, UR23, 0xd ;  /* 0x0000001704087291 */ /* 0x000fe4000f8e68ff */
[----:B------:R-:W-:Y:S02]  /*1ac0*/  USEL UR6, URZ, 0x1, UP0 ;  /* 0x00000001ff067887 */ /* 0x000fe40008000000 */
[----:B------:R-:W-:-:S02]  /*1ad0*/  USEL UR21, UR5, URZ, UP0 ;  /* 0x000000ff05157287 */ /* 0x000fc40008000000 */
[----:B------:R-:W-:Y:S02]  /*1ae0*/  UIADD3 UR4, UP0, UPT, UR38, 0x180, URZ ;  /* 0x0000018026047890 */ /* 0x000fe4000ff1e0ff */
[----:B------:R-:W-:Y:S01]  /*1af0*/  ULEA UR5, UR21, UR13, 0x3 ;  /* 0x0000000d15057291 */ /* 0x000fe2000f8e18ff */
[----:B------:R-:W-:Y:S01]  /*1b00*/  LOP3.LUT R12, R12, UR6, RZ, 0x3c, !PT ;  /* 0x000000060c0c7c12 */ /* 0x000fe2000f8e3cff */
[----:B------:R-:W-:Y:S02]  /*1b10*/  USHF.L.U32 UR34, UR15, 0x6, URZ ;  /* 0x000000060f227899 */ /* 0x000fe400080006ff */
[----:B------:R-:W-:Y:S01]  /*1b20*/  UIADD3 UR15, UPT, UPT, UR15, 0x1, URZ ;  /* 0x000000010f0f7890 */ /* 0x000fe2000fffe0ff */
[----:B--2---:R-:W-:Y:S01]  /*1b30*/  SHF.L.U32 R0, R12, 0x1f, RZ ;  /* 0x0000001f0c007819 */ /* 0x004fe200000006ff */
[----:B------:R-:W-:Y:S02]  /*1b40*/  UIADD3 UR6, UP1, UPT, UR38, 0x80, URZ ;  /* 0x0000008026067890 */ /* 0x000fe4000ff3e0ff */
[----:B------:R-:W-:Y:S01]  /*1b50*/  ULEA UR8, UR8, UR13, 0x2 ;  /* 0x0000000d08087291 */ /* 0x000fe2000f8e10ff */
[----:B------:R4:W1:Y:S01]  /*1b60*/  SYNCS.PHASECHK.TRANS64.TRYWAIT P0, [UR5+0x20], R0 ;  /* 0x00002000ff0075a7 */ /* 0x0008620008001105 */
[----:B------:R-:W-:-:S02]  /*1b70*/  UIADD3.X UR5, UPT, UPT, URZ, UR39, URZ, UP0, !UPT ;  /* 0x00000027ff057290 */ /* 0x000fc400087fe4ff */
[----:B------:R-:W-:Y:S02]  /*1b80*/  UISETP.NE.AND UP0, UPT, UR15, UR22, UPT ;  /* 0x000000160f00728c */ /* 0x000fe4000bf05270 */
[----:B------:R-:W-:Y:S02]  /*1b90*/  UIADD3.X UR7, UPT, UPT, URZ, UR39, URZ, UP1, !UPT ;  /* 0x00000027ff077290 */ /* 0x000fe40008ffe4ff */
[----:B------:R-:W-:Y:S02]  /*1ba0*/  UIADD3 UR32, UPT, UPT, UR24, 0x8800, URZ ;  /* 0x0000880018207890 */ /* 0x000fe4000fffe0ff */
[----:B------:R-:W-:Y:S02]  /*1bb0*/  UIADD3 UR26, UPT, UPT, UR34, 0x20, URZ ;  /* 0x00000020221a7890 */ /* 0x000fe4000fffe0ff */
[----:B------:R-:W-:Y:S02]  /*1bc0*/  UIADD3 UR24, UPT, UPT, UR24, 0xa800, URZ ;  /* 0x0000a80018187890 */ /* 0x000fe4000fffe0ff */
[----:B------:R-:W-:-:S02]  /*1bd0*/  UIADD3 UR16, UPT, UPT, UR8, 0x18800, URZ ;  /* 0x0001880008107890 */ /* 0x000fc4000fffe0ff */
[----:B------:R-:W-:Y:S01]  /*1be0*/  UIADD3 UR8, UPT, UPT, UR8, 0x1c800, URZ ;  /* 0x0001c80008087890 */ /* 0x000fe2000fffe0ff */
[----:B------:R-:W-:Y:S01]  /*1bf0*/  UMOV UR30, 0x0 ;  /* 0x00000000001e7882 */ /* 0x000fe20000000000 */
[----:B------:R-:W-:Y:S01]  /*1c00*/  UMOV UR31, 0x10000000 ;  /* 0x10000000001f7882 */ /* 0x000fe20000000000 */
[----:B------:R-:W-:Y:S01]  /*1c10*/  UMOV UR25, UR33 ;  /* 0x0000002100197c82 */ /* 0x000fe20008000000 */
[----:B------:R-:W-:Y:S01]  /*1c20*/  UMOV UR27, UR35 ;  /* 0x00000023001b7c82 */ /* 0x000fe20008000000 */
[----:B------:R-:W-:Y:S01]  /*1c30*/  UMOV UR28, UR36 ;  /* 0x00000024001c7c82 */ /* 0x000fe20008000000 */
[----:B------:R-:W-:Y:S01]  /*1c40*/  UMOV UR14, 0x30000 ;  /* 0x00030000000e7882 */ /* 0x000fe20000000000 */
[----:B------:R-:W-:Y:S01]  /*1c50*/  UMOV UR17, UR33 ;  /* 0x0000002100117c82 */ /* 0x000fe20008000000 */
[----:B------:R-:W-:Y:S01]  /*1c60*/  UMOV UR20, UR36 ;  /* 0x0000002400147c82 */ /* 0x000fe20008000000 */
[----:B------:R-:W-:Y:S01]  /*1c70*/  UMOV UR18, UR34 ;  /* 0x0000002200127c82 */ /* 0x000fe20008000000 */
[----:B------:R-:W-:Y:S01]  /*1c80*/  UTMALDG.3D [UR32], [UR6], desc[UR30] ;  /* 0x00001e20060075b4 */ /* 0x000fe20008011000 */
[----:B------:R-:W-:Y:S01]  /*1c90*/  UMOV UR11, UR19 ;  /* 0x00000013000b7c82 */ /* 0x000fe20008000000 */
[----:B------:R-:W-:Y:S01]  /*1ca0*/  UMOV UR12, UR36 ;  /* 0x00000024000c7c82 */ /* 0x000fe20008000000 */
[----:B------:R-:W-:Y:S01]  /*1cb0*/  UMOV UR9, UR33 ;  /* 0x0000002100097c82 */ /* 0x000fe20008000000 */
[----:B------:R-:W-:Y:S01]  /*1cc0*/  UMOV UR10, UR26 ;  /* 0x0000001a000a7c82 */ /* 0x000fe20008000000 */
[----:B------:R-:W-:Y:S01]  /*1cd0*/  UTMALDG.3D [UR24], [UR6], desc[UR30] ;  /* 0x00001e18060075b4 */ /* 0x000fe20008011000 */
[----:B------:R-:W-:Y:S01]  /*1ce0*/  UTMALDG.3D.MULTICAST [UR16], [UR4], UR14, desc[UR30] ;  /* 0x00001e10040073b4 */ /* 0x000fe2000801180e */
[----:B------:R2:W-:Y:S02]  /*1cf0*/  UTMALDG.3D.MULTICAST [UR8], [UR4], UR14, desc[UR30] ;  /* 0x00001e08040073b4 */ /* 0x0005e4000801180e */
[----:B--2---:R-:W-:Y:S01]  /*1d00*/  UMOV UR14, UR22 ;  /* 0x00000016000e7c82 */ /* 0x004fe20008000000 */
[----:B------:R-:W-:Y:S01]  /*1d10*/  UMOV UR4, UR21 ;  /* 0x0000001500047c82 */ /* 0x000fe20008000000 */
[----:B----4-:R-:W-:Y:S05]  /*1d20*/  BRA.U UP0, `(.L_x_31) ;  /* 0xfffffffd00187547 */ /* 0x010fea000b83ffff */
.L_x_25:
[----:B------:R-:W-:Y:S01]  /*1d30*/  ULEA UR4, UR21, UR13, 0x3 ;  /* 0x0000000d15047291 */ /* 0x000fe2000f8e18ff */
[----:B--2---:R-:W-:Y:S01]  /*1d40*/  SHF.L.U32 R0, R12, 0x1f, RZ ;  /* 0x0000001f0c007819 */ /* 0x004fe200000006ff */
[----:B------:R-:W-:Y:S01]  /*1d50*/  @!P1 SYNCS.ARRIVE.TRANS64.A1T0 RZ, [UR13+0x88], RZ ;  /* 0x000088ffffff99a7 */ /* 0x000fe2000810000d */
[----:B------:R-:W-:-:S06]  /*1d60*/  UISETP.GT.AND UP0, UPT, UR46, UR45, UPT ;  /* 0x0000002d2e00728c */ /* 0x000fcc000bf04270 */
[----:B-1-3--:R1:W2:Y:S03]  /*1d70*/  SYNCS.PHASECHK.TRANS64.TRYWAIT P0, [UR4+0x20], R0 ;  /* 0x00002000ff0075a7 */ /* 0x00a2a60008001104 */
[----:B------:R-:W-:Y:S05]  /*1d80*/  BRA.U !UP0, `(.L_x_32) ;  /* 0x0000000108ec7547 */ /* 0x000fea000b800000 */
[----:B------:R-:W-:Y:S01]  /*1d90*/  UIADD3 UR15, UPT, UPT, UR48, UR14, URZ ;  /* 0x0000000e300f7290 */ /* 0x000fe2000fffe0ff */
[----:B------:R-:W-:-:S11]  /*1da0*/  UMOV UR4, UR21 ;  /* 0x0000001500047c82 */ /* 0x000fd60008000000 */
.L_x_38:
[----:B------:R-:W-:Y:S01]  /*1db0*/  ULEA UR33, UR4, UR13, 0x3 ;  /* 0x0000000d04217291 */ /* 0x000fe2000f8e18ff */
[----:B--2---:R-:W-:Y:S01]  /*1dc0*/  @!P3 MOV R2, 0xc000 ;  /* 0x0000c0000002b802 */ /* 0x004fe20000000f00 */
[----:B--2-4-:R-:W-:Y:S10]  /*1dd0*/  @P0 BRA `(.L_x_33) ;  /* 0x00000000000c0947 */ /* 0x014ff40003800000 */
[----:B------:R-:W-:-:S04]  /*1de0*/  SHF.L.U32 R3, R12, 0x1f, RZ ;  /* 0x0000001f0c037819 */ /* 0x000fc800000006ff */
[----:B------:R-:W2:Y:S02]  /*1df0*/  SYNCS.PHASECHK.TRANS64.TRYWAIT P0, [UR33+0x20], R3 ;  /* 0x00002003ff0075a7 */ /* 0x000ea40008001121 */
[----:B--2---:R-:W-:Y:S05]  /*1e00*/  @!P0 BRA `(.L_x_34) ;  /* 0x0000007000048947 */ /* 0x004fea0003800000 */
.L_x_33:
[----:B------:R2:W-:Y:S01]  /*1e10*/  @!P3 SYNCS.ARRIVE.TRANS64 RZ, [UR33], R2 ;  /* 0x00000002ffffb9a7 */ /* 0x0005e20008000021 */
[----:B------:R-:W-:-:S04]  /*1e20*/  ULOP3.LUT UR5, UR29, 0x2, URZ, 0xfc, !UPT ;  /* 0x000000021d057892 */ /* 0x000fc8000f8efcff */
[----:B------:R-:W-:-:S09]  /*1e30*/  UISETP.NE.AND UP0, UPT, UR5, 0x2, UPT ;  /* 0x000000020500788c */ /* 0x000fd2000bf05270 */
[----:B------:R-:W-:Y:S05]  /*1e40*/  BRA.U UP0, `(.L_x_35) ;  /* 0x0000000100047547 */ /* 0x000fea000b800000 */
[----:B------:R-:W-:Y:S05]  /*1e50*/  BPT.TRAP 0x1 ;  /* 0x000000040000795c */ /* 0x000fea0000300000 */
.L_x_35:
[----:B------:R-:W-:Y:S04]  /*1e60*/  BSSY.RECONVERGENT B0, `(.L_x_36) ;  /* 0x0000003000007945 */ /* 0x000fe80003800200 */
[----:B------:R-:W-:Y:S05]  /*1e70*/  @P2 BRA `(.L_x_37) ;  /* 0x0000000000042947 */ /* 0x000fea0003800000 */
[----:B------:R-:W-:Y:S05]  /*1e80*/  BPT.TRAP 0x1 ;  /* 0x000000040000795c */ /* 0x000fea0000300000 */
.L_x_37:
[----:B------:R-:W-:Y:S05]  /*1e90*/  BSYNC.RECONVERGENT B0 ;  /* 0x0000000000007941 */ /* 0x000fea0003800200 */
.L_x_36:
        /* <DEDUP_REMOVED lines=11> */
[----:B-1----:R-:W-:Y:S01]  /*1f50*/  SHF.L.U32 R0, R12, 0x1f, RZ ;  /* 0x0000001f0c007819 */ /* 0x002fe200000006ff */
[----:B------:R-:W-:Y:S02]  /*1f60*/  UIADD3 UR6, UP1, UPT, UR38, 0x80, URZ ;  /* 0x0000008026067890 */ /* 0x000fe4000ff3e0ff */
[----:B------:R-:W-:Y:S01]  /*1f70*/  ULEA UR8, UR8, UR13, 0x2 ;  /* 0x0000000d08087291 */ /* 0x000fe2000f8e10ff */
[----:B------:R3:W4:Y:S01]  /*1f80*/  SYNCS.PHASECHK.TRANS64.TRYWAIT P0, [UR5+0x20], R0 ;  /* 0x00002000ff0075a7 */ /* 0x0007220008001105 */
        /* <DEDUP_REMOVED lines=16> */
[----:B------:R-:W-:Y:S01]  /*2090*/  UTMALDG.3D [UR32], [UR6], desc[UR30] ;  /* 0x00001e20060075b4 */ /* 0x000fe20008011000 */
[----:B------:R-:W-:Y:S01]  /*20a0*/  UMOV UR18, UR34 ;  /* 0x0000002200127c82 */ /* 0x000fe20008000000 */
[----:B------:R-:W-:Y:S01]  /*20b0*/  UMOV UR11, UR19 ;  /* 0x00000013000b7c82 */ /* 0x000fe20008000000 */
[----:B------:R-:W-:Y:S01]  /*20c0*/  UMOV UR12, UR36 ;  /* 0x00000024000c7c82 */ /* 0x000fe20008000000 */
[----:B------:R-:W-:Y:S01]  /*20d0*/  UMOV UR9, UR33 ;  /* 0x0000002100097c82 */ /* 0x000fe20008000000 */
[----:B------:R-:W-:Y:S01]  /*20e0*/  UMOV UR10, UR26 ;  /* 0x0000001a000a7c82 */ /* 0x000fe20008000000 */
[----:B------:R-:W-:Y:S01]  /*20f0*/  UTMALDG.3D [UR24], [UR6], desc[UR30] ;  /* 0x00001e18060075b4 */ /* 0x000fe20008011000 */
[----:B------:R-:W-:Y:S01]  /*2100*/  UTMALDG.3D.MULTICAST [UR16], [UR4], UR37, desc[UR30] ;  /* 0x00001e10040073b4 */ /* 0x000fe20008011825 */
[----:B------:R1:W-:Y:S02]  /*2110*/  UTMALDG.3D.MULTICAST [UR8], [UR4], UR37, desc[UR30] ;  /* 0x00001e08040073b4 */ /* 0x0003e40008011825 */
[----:B-1----:R-:W-:Y:S01]  /*2120*/  UMOV UR4, UR21 ;  /* 0x0000001500047c82 */ /* 0x002fe20008000000 */
[----:B---3--:R-:W-:Y:S05]  /*2130*/  BRA.U UP0, `(.L_x_38) ;  /* 0xfffffffd001c7547 */ /* 0x008fea000b83ffff */
.L_x_32:
[C---:B------:R-:W-:Y:S01]  /*2140*/  LEA R3, R11.reuse, UR13, 0x3 ;  /* 0x0000000d0b037c11 */ /* 0x040fe2000f8e18ff */
[----:B------:R-:W-:Y:S01]  /*2150*/  NOP ;  /* 0x0000000000007918 */ /* 0x000fe20000000000 */
[----:B-1----:R-:W-:Y:S02]  /*2160*/  SHF.L.U32 R0, R10, 0x1f, RZ ;  /* 0x0000001f0a007819 */ /* 0x002fe400000006ff */
[----:B------:R-:W-:Y:S02]  /*2170*/  LEA R4, R11, UR13, 0x4 ;  /* 0x0000000d0b047c11 */ /* 0x000fe4000f8e20ff */
[----:B--2-4-:R-:W1:Y:S02]  /*2180*/  SYNCS.PHASECHK.TRANS64.TRYWAIT P0, [R3+URZ+0x90], R0 ;  /* 0x00009000030075a7 */ /* 0x014e6400080011ff */
[----:B-1----:R-:W-:Y:S05]  /*2190*/  @!P0 BRA `(.L_x_39) ;  /* 0x0000006c00388947 */ /* 0x002fea0003800000 */
.L_x_141:
[----:B------:R-:W2:Y:S01]  /*21a0*/  LDS.128 R4, [R4+0x120] ;  /* 0x0001200004047984 */ /* 0x000ea20000000c00 */
[----:B------:R-:W-:Y:S01]  /*21b0*/  UISETP.GE.AND UP0, UPT, UR42, 0x1, UPT ;  /* 0x000000012a00788c */ /* 0x000fe2000bf06270 */
[----:B------:R-:W-:Y:S01]  /*21c0*/  @!PT LDS RZ, [RZ] ;  /* 0x00000000fffff984 */ /* 0x000fe20000000800 */
[----:B------:R-:W-:Y:S01]  /*21d0*/  @!PT LDS RZ, [RZ] ;  /* 0x00000000fffff984 */ /* 0x000fe20000000800 */
[----:B------:R-:W-:Y:S01]  /*21e0*/  @!PT LDS RZ, [RZ] ;  /* 0x00000000fffff984 */ /* 0x000fe20000000800 */
[----:B------:R-:W-:Y:S01]  /*21f0*/  @!PT LDS RZ, [RZ] ;  /* 0x00000000fffff984 */ /* 0x000fe20000000800 */
[----:B------:R3:W-:Y:S06]  /*2200*/  MEMBAR.ALL.CTA ;  /* 0x0000000000007992 */ /* 0x0007ec0000008000 */
[----:B---3--:R-:W3:Y:S01]  /*2210*/  FENCE.VIEW.ASYNC.S ;  /* 0x00000000000073c6 */ /* 0x008ee20000000000 */
[----:B--2---:R-:W-:-:S13]  /*2220*/  LOP3.LUT P0, RZ, R6, 0x1, RZ, 0xc0, !PT ;  /* 0x0000000106ff7812 */ /* 0x004fda000780c0ff */
[----:B---3--:R-:W-:Y:S01]  /*2230*/  VOTEU.ANY UP1, P0 ;  /* 0x0000000000ff7886 */ /* 0x008fe20000020100 */
[----:B------:R-:W-:-:S13]  /*2240*/  PLOP3.LUT P0, PT, PT, PT, UP1, 0x80, 0x8 ;  /* 0x000000000008781c */ /* 0x000fda0003f0f018 */
[----:B-1----:R-:W-:Y:S02]  /*2250*/  @P0 LOP3.LUT R0, R5, 0xffff, RZ, 0xc0, !PT ;  /* 0x0000ffff05000812 */ /* 0x002fe400078ec0ff */
[----:B------:R-:W-:Y:S02]  /*2260*/  @P0 MOV R2, R4 ;  /* 0x0000000400020202 */ /* 0x000fe40000000f00 */
[----:B------:R-:W-:Y:S01]  /*2270*/  @P0 R2UR UR5, R0 ;  /* 0x00000000000502ca */ /* 0x000fe200000e0000 */
[----:B------:R-:W-:Y:S01]  /*2280*/  VIADD R0, R3, 0xa0 ;  /* 0x000000a003007836 */ /* 0x000fe20000000000 */
[----:B------:R-:W-:Y:S02]  /*2290*/  @P0 SHF.R.U32.HI R4, RZ, 0x10, R5 ;  /* 0x00000010ff040819 */ /* 0x000fe40000011605 */
[----:B------:R-:W-:Y:S02]  /*22a0*/  @P0 R2UR UR6, R2 ;  /* 0x00000000020602ca */ /* 0x000fe400000e0000 */
[----:B------:R-:W-:-:S02]  /*22b0*/  PRMT R0, RZ, 0x654, R0 ;  /* 0x00000654ff007816 */ /* 0x000fc40000000000 */
[----:B------:R-:W-:Y:S02]  /*22c0*/  @P0 R2UR UR4, R4 ;  /* 0x00000000040402ca */ /* 0x000fe400000e0000 */
[----:B------:R1:W-:Y:S03]  /*22d0*/  SYNCS.ARRIVE.TRANS64.RED.A1T0 RZ, [R0+URZ], RZ ;  /* 0x000000ff00ff79a7 */ /* 0x0003e600081004ff */
[----:B------:R-:W-:-:S04]  /*22e0*/  @UP1 UMOV UR40, UR5 ;  /* 0x0000000500281c82 */ /* 0x000fc80008000000 */
[----:B------:R-:W-:-:S04]  /*22f0*/  @UP1 UMOV UR41, UR6 ;  /* 0x0000000600291c82 */ /* 0x000fc80008000000 */
[----:B------:R-:W-:Y:S01]  /*2300*/  @UP1 UMOV UR36, UR4 ;  /* 0x0000000400241c82 */ /* 0x000fe20008000000 */
[----:B------:R-:W-:Y:S05]  /*2310*/  BRA.U !UP0, `(.L_x_40) ;  /* 0x0000000108d47547 */ /* 0x000fea000b800000 */
[----:B------:R-:W2:Y:S01]  /*2320*/  LDCU.128 UR16, c[0x0][0xb10] ;  /* 0x00016200ff1077ac */ /* 0x000ea20008000c00 */
[----:B------:R-:W3:Y:S01]  /*2330*/  LDCU UR12, c[0x0][0xb20] ;  /* 0x00016400ff0c77ac */ /* 0x000ee20008000800 */
[----:B------:R-:W4:Y:S01]  /*2340*/  LDCU UR20, c[0x0][0xb0c] ;  /* 0x00016180ff1477ac */ /* 0x000f220008000800 */
[----:B------:R-:W1:Y:S01]  /*2350*/  LDCU.64 UR8, c[0x0][0xb28] ;  /* 0x00016500ff0877ac */ /* 0x000e620008000a00 */
[----:B------:R-:W-:Y:S02]  /*2360*/  UISETP.NE.AND UP3, UPT, UR42, 0x1, UPT ;  /* 0x000000012a00788c */ /* 0x000fe4000bf65270 */
[----:B--2---:R-:W-:Y:S02]  /*2370*/  UIMAD.WIDE.U32 UR6, UR43, UR19, URZ ;  /* 0x000000132b0672a5 */ /* 0x004fe4000f8e00ff */
[----:B------:R-:W-:Y:S02]  /*2380*/  UIMAD.WIDE.U32 UR4, UR44, UR16, URZ ;  /* 0x000000102c0472a5 */ /* 0x000fe4000f8e00ff */
[----:B------:R-:W-:-:S02]  /*2390*/  UISETP.NE.AND UP0, UPT, UR18, 0x1, UPT ;  /* 0x000000011200788c */ /* 0x000fc4000bf05270 */
[----:B------:R-:W-:Y:S01]  /*23a0*/  UIMAD.WIDE.U32 UR24, UR40, UR19, URZ ;  /* 0x00000013281872a5 */ /* 0x000fe2000f8e00ff */
[----:B------:R-:W-:Y:S02]  /*23b0*/  UMOV UR6, UR7 ;  /* 0x0000000700067c82 */ /* 0x000fe40008000000 */
[----:B------:R-:W-:Y:S01]  /*23c0*/  UMOV UR4, UR5 ;  /* 0x0000000500047c82 */ /* 0x000fe20008000000 */
[----:B---3--:R-:W-:Y:S02]  /*23d0*/  USHF.R.U32.HI UR6, URZ, UR12, UR6 ;  /* 0x0000000cff067299 */ /* 0x008fe40008011606 */
[----:B----4-:R-:W-:Y:S02]  /*23e0*/  UISETP.NE.AND UP2, UPT, UR20, 0x1, UPT ;  /* 0x000000011400788c */ /* 0x010fe4000bf45270 */
[----:B------:R-:W-:Y:S02]  /*23f0*/  USHF.R.U32.HI UR4, URZ, UR17, UR4 ;  /* 0x00000011ff047299 */ /* 0x000fe40008011604 */
[----:B------:R-:W-:-:S02]  /*2400*/  USEL UR5, UR43, UR6, !UP0 ;  /* 0x000000062b057287 */ /* 0x000fc4000c000000 */
[----:B------:R-:W-:Y:S02]  /*2410*/  USEL UR6, UR44, UR4, !UP2 ;  /* 0x000000042c067287 */ /* 0x000fe4000d000000 */
[----:B-1----:R-:W-:Y:S01]  /*2420*/  UIMAD.WIDE.U32 UR10, UR5, UR8, URZ ;  /* 0x00000008050a72a5 */ /* 0x002fe2000f8e00ff */
[----:B------:R-:W-:Y:S01]  /*2430*/  UMOV UR4, UR25 ;  /* 0x0000001900047c82 */ /* 0x000fe20008000000 */
[----:B------:R-:W-:Y:S02]  /*2440*/  UIMAD.WIDE.U32 UR14, UR41, UR16, URZ ;  /* 0x00000010290e72a5 */ /* 0x000fe4000f8e00ff */
[----:B------:R-:W-:-:S03]  /*2450*/  UIMAD.WIDE.U32 UR24, UR6, UR8, URZ ;  /* 0x00000008061872a5 */ /* 0x000fc6000f8e00ff */
[----:B------:R-:W-:Y:S01]  /*2460*/  UMOV UR10, UR11 ;  /* 0x0000000b000a7c82 */ /* 0x000fe20008000000 */
[----:B------:R-:W-:Y:S02]  /*2470*/  USHF.R.U32.HI UR4, URZ, UR12, UR4 ;  /* 0x0000000cff047299 */ /* 0x000fe40008011604 */
[----:B------:R-:W-:Y:S01]  /*2480*/  @UP3 USHF.R.U32.HI UR5, URZ, UR9, UR10 ;  /* 0x00000009ff053299 */ /* 0x000fe2000801160a */
[----:B------:R-:W-:Y:S01]  /*2490*/  UMOV UR14, UR15 ;  /* 0x0000000f000e7c82 */ /* 0x000fe20008000000 */
[----:B------:R-:W-:Y:S01]  /*24a0*/  UMOV UR24, UR25 ;  /* 0x0000001900187c82 */ /* 0x000fe20008000000 */
[----:B------:R-:W-:Y:S02]  /*24b0*/  USHF.R.U32.HI UR17, URZ, UR17, UR14 ;  /* 0x00000011ff117299 */ /* 0x000fe4000801160e */
[----:B------:R-:W-:Y:S02]  /*24c0*/  USEL UR4, UR40, UR4, !UP0 ;  /* 0x0000000428047287 */ /* 0x000fe4000c000000 */
[----:B------:R-:W-:-:S02]  /*24d0*/  @UP3 USHF.R.U32.HI UR6, URZ, UR9, UR24 ;  /* 0x00000009ff063299 */ /* 0x000fc40008011618 */
[----:B------:R-:W-:Y:S02]  /*24e0*/  UIMAD UR7, UR42, UR5, URZ ;  /* 0x000000052a0772a4 */ /* 0x000fe4000f8e02ff */
[----:B------:R-:W-:Y:S02]  /*24f0*/  USEL UR5, UR41, UR17, !UP2 ;  /* 0x0000001129057287 */ /* 0x000fe4000d000000 */
[----:B------:R-:W-:Y:S02]  /*2500*/  UIMAD UR10, UR42, UR6, URZ ;  /* 0x000000062a0a72a4 */ /* 0x000fe4000f8e02ff */
[----:B------:R-:W-:Y:S02]  /*2510*/  UISETP.GE.AND UP0, UPT, UR4, UR7, UPT ;  /* 0x000000070400728c */ /* 0x000fe4000bf06270 */
[----:B------:R-:W-:Y:S02]  /*2520*/  UIMAD.WIDE.U32 UR14, UR4, UR8, URZ ;  /* 0x00000008040e72a5 */ /* 0x000fe4000f8e00ff */
[----:B------:R-:W-:-:S02]  /*2530*/  UISETP.GE.OR UP0, UPT, UR5, UR10, UP0 ;  /* 0x0000000a0500728c */ /* 0x000fc40008706670 */
[----:B------:R-:W-:Y:S02]  /*2540*/  UIMAD.WIDE.U32 UR10, UR5, UR8, URZ ;  /* 0x00000008050a72a5 */ /* 0x000fe4000f8e00ff */
[----:B------:R-:W-:Y:S01]  /*2550*/  UIADD3 UR12, UPT, UPT, -UR4, URZ, URZ ;  /* 0x000000ff040c7290 */ /* 0x000fe2000fffe1ff */
[----:B------:R-:W-:Y:S01]  /*2560*/  UMOV UR8, UR15 ;  /* 0x0000000f00087c82 */ /* 0x000fe20008000000 */
[----:B------:R-:W-:Y:S02]  /*2570*/  UIADD3 UR10, UPT, UPT, -UR5, URZ, URZ ;  /* 0x000000ff050a7290 */ /* 0x000fe4000fffe1ff */
[----:B------:R-:W-:-:S03]  /*2580*/  USHF.R.U32.HI UR8, URZ, UR9, UR8 ;  /* 0x00000009ff087299 */ /* 0x000fc60008011608 */
[----:B------:R-:W-:Y:S01]  /*2590*/  @!UP0 UMOV UR7, UR11 ;  /* 0x0000000b00078c82 */ /* 0x000fe20008000000 */
[----:B------:R-:W-:Y:S02]  /*25a0*/  UIMAD UR12, UR18, UR12, UR40 ;  /* 0x0000000c120c72a4 */ /* 0x000fe4000f8e0228 */
[----:B------:R-:W-:Y:S02]  /*25b0*/  USEL UR8, UR4, UR8, !UP3 ;  /* 0x0000000804087287 */ /* 0x000fe4000d800000 */
[----:B------:R-:W-:Y:S02]  /*25c0*/  @!UP0 USHF.R.U32.HI UR7, URZ, UR9, UR7 ;  /* 0x00000009ff078299 */ /* 0x000fe40008011607 */
[----:B------:R-:W-:Y:S02]  /*25d0*/  UIADD3 UR9, UPT, UPT, -UR8, URZ, URZ ;  /* 0x000000ff08097290 */ /* 0x000fe4000fffe1ff */
[----:B------:R-:W-:Y:S02]  /*25e0*/  @!UP0 USEL UR7, UR5, UR7, !UP3 ;  /* 0x0000000705078287 */ /* 0x000fe4000d800000 */
[----:B------:R-:W-:-:S02]  /*25f0*/  UIMAD UR9, UR42, UR9, UR4 ;  /* 0x000000092a0972a4 */ /* 0x000fc4000f8e0204 */
[----:B------:R-:W-:Y:S02]  /*2600*/  @!UP0 UIADD3 UR8, UPT, UPT, UR8, -UR7, URZ ;  /* 0x8000000708088290 */ /* 0x000fe4000fffe0ff */
[----:B------:R-:W-:Y:S02]  /*2610*/  @!UP0 UIMAD UR7, UR9, UR6, UR7 ;  /* 0x00000006090782a4 */ /* 0x000fe4000f8e0207 */
[----:B------:R-:W-:Y:S02]  /*2620*/  @!UP0 UIMAD UR4, UR42, UR8, UR5 ;  /* 0x000000082a0482a4 */ /* 0x000fe4000f8e0205 */
[----:B------:R-:W-:Y:S02]  /*2630*/  UIMAD UR6, UR20, UR10, UR41 ;  /* 0x0000000a140672a4 */ /* 0x000fe4000f8e0229 */
[----:B------:R-:W-:Y:S01]  /*2640*/  UIMAD UR40, UR4, UR18, UR12 ;  /* 0x00000012042872a4 */ /* 0x000fe2000f8e020c */
[----:B------:R-:W-:Y:S02]  /*2650*/  @!UP0 UMOV UR5, UR7 ;  /* 0x0000000700058c82 */ /* 0x000fe40008000000 */
[----:B------:R-:W-:-:S12]  /*2660*/  UIMAD UR41, UR5, UR20, UR6 ;  /* 0x00000014052972a4 */ /* 0x000fd8000f8e0206 */
.L_x_40:
[----:B------:R-:W2:Y:S02]  /*2670*/  LDCU UR4, c[0x0][0xb30] ;  /* 0x00016600ff0477ac */ /* 0x000ea40008000800 */
[----:B--2---:R-:W-:-:S09]  /*2680*/  UISETP.NE.AND UP0, UPT, UR4, 0x1, UPT ;  /* 0x000000010400788c */ /* 0x004fd2000bf05270 */
[----:B------:R-:W-:Y:S05]  /*2690*/  BRA.U UP0, `(.L_x_41) ;  /* 0x0000000100447547 */ /* 0x000fea000b800000 */
[----:B------:R-:W2:Y:S01]  /*26a0*/  LDCU.128 UR8, c[0x0][0xb10] ;  /* 0x00016200ff0877ac */ /* 0x000ea20008000c00 */
[----:B------:R-:W3:Y:S01]  /*26b0*/  LDCU UR12, c[0x0][0xb0c] ;  /* 0x00016180ff0c77ac */ /* 0x000ee20008000800 */
[----:B------:R-:W4:Y:S01]  /*26c0*/  LDCU UR14, c[0x0][0xb20] ;  /* 0x00016400ff0e77ac */ /* 0x000f220008000800 */
[----:B--2---:R-:W-:Y:S02]  /*26d0*/  UIMAD.WIDE.U32 UR6, UR41, UR8, URZ ;  /* 0x00000008290672a5 */ /* 0x004fe4000f8e00ff */
[----:B------:R-:W-:Y:S02]  /*26e0*/  UIMAD.WIDE.U32 UR4, UR40, UR11, URZ ;  /* 0x0000000b280472a5 */ /* 0x000fe4000f8e00ff */
[----:B---3--:R-:W-:Y:S02]  /*26f0*/  UISETP.NE.AND UP2, UPT, UR12, 0x1, UPT ;  /* 0x000000010c00788c */ /* 0x008fe4000bf45270 */
[----:B------:R-:W-:Y:S01]  /*2700*/  UISETP.NE.AND UP0, UPT, UR10, 0x1, UPT ;  /* 0x000000010a00788c */ /* 0x000fe2000bf05270 */
[----:B------:R-:W-:-:S02]  /*2710*/  UMOV UR6, UR7 ;  /* 0x0000000700067c82 */ /* 0x000fc40008000000 */
[----:B------:R-:W-:Y:S01]  /*2720*/  UMOV UR4, UR5 ;  /* 0x0000000500047c82 */ /* 0x000fe20008000000 */
[----:B------:R-:W-:Y:S02]  /*2730*/  USHF.R.U32.HI UR9, URZ, UR9, UR6 ;  /* 0x00000009ff097299 */ /* 0x000fe40008011606 */
[----:B----4-:R-:W-:Y:S02]  /*2740*/  USHF.R.U32.HI UR4, URZ, UR14, UR4 ;  /* 0x0000000eff047299 */ /* 0x010fe40008011604 */
[----:B------:R-:W-:Y:S02]  /*2750*/  USEL UR5, UR41, UR9, !UP2 ;  /* 0x0000000929057287 */ /* 0x000fe4000d000000 */
[----:B------:R-:W-:-:S04]  /*2760*/  USEL UR4, UR40, UR4, !UP0 ;  /* 0x0000000428047287 */ /* 0x000fc8000c000000 */
[----:B------:R-:W-:Y:S02]  /*2770*/  UIADD3 UR6, UPT, UPT, UR5, -UR4, URZ ;  /* 0x8000000405067290 */ /* 0x000fe4000fffe0ff */
[----:B------:R-:W-:Y:S02]  /*2780*/  UIADD3 UR4, UPT, UPT, -UR5, UR4, URZ ;  /* 0x0000000405047290 */ /* 0x000fe4000fffe1ff */
[----:B------:R-:W-:Y:S02]  /*2790*/  UIMAD UR40, UR6, UR10, UR40 ;  /* 0x0000000a062872a4 */ /* 0x000fe4000f8e0228 */
[----:B------:R-:W-:-:S12]  /*27a0*/  UIMAD UR41, UR4, UR12, UR41 ;  /* 0x0000000c042972a4 */ /* 0x000fd8000f8e0229 */
.L_x_41:
[----:B------:R-:W-:Y:S01]  /*27b0*/  VIADD R11, R11, 0x1 ;  /* 0x000000010b0b7836 */ /* 0x000fe20000000000 */
[----:B------:R-:W-:Y:S01]  /*27c0*/  R2UR UR4, R55 ;  /* 0x00000000370472ca */ /* 0x000fe200000e0000 */
[----:B------:R-:W-:Y:S01]  /*27d0*/  UIADD3 UR28, UPT, UPT, UR40, UR63, URZ ;  /* 0x0000003f281c7290 */ /* 0x000fe2000fffe0ff */
[----:B------:R-:W-:Y:S02]  /*27e0*/  PLOP3.LUT P1, PT, PT, PT, PT, 0x80, 0x8 ;  /* 0x000000000008781c */ /* 0x000fe40003f2f070 */
[----:B------:R-:W-:-:S04]  /*27f0*/  ISETP.NE.AND P0, PT, R11, 0x2, PT ;  /* 0x000000020b00780c */ /* 0x000fc80003f05270 */
[----:B-1----:R-:W-:Y:S02]  /*2800*/  SEL R0, RZ, 0x1, P0 ;  /* 0x00000001ff007807 */ /* 0x002fe40000000000 */
[----:B------:R-:W-:Y:S02]  /*2810*/  SEL R11, R11, RZ, P0 ;  /* 0x000000ff0b0b7207 */ /* 0x000fe40000000000 */
[----:B------:R-:W-:Y:S01]  /*2820*/  LOP3.LUT R10, R10, R0, RZ, 0x3c, !PT ;  /* 0x000000000a0a7212 */ /* 0x000fe200078e3cff */
[----:B------:R-:W-:Y:S01]  /*2830*/  UIADD3 UR24, UPT, UPT, UR41, UR4, URZ ;  /* 0x0000000429187290 */ /* 0x000fe2000fffe0ff */
[----:B------:R-:W-:Y:S11]  /*2840*/  BRA.U UP1, `(.L_x_42) ;  /* 0xffffffed01e07547 */ /* 0x000ff6000b83ffff */
[----:B------:R-:W-:Y:S01]  /*2850*/  UIADD3 UR13, UPT, UPT, UR13, 0x20, URZ ;  /* 0x000000200d0d7890 */ /* 0x000fe2000fffe0ff */
[----:B------:R-:W-:-:S03]  /*2860*/  SHF.L.U32 R2, R12, 0x1f, RZ ;  /* 0x0000001f0c027819 */ /* 0x000fc600000006ff */
[----:B------:R-:W-:-:S09]  /*2870*/  ULEA UR4, UR21, UR13, 0x3 ;  /* 0x0000000d15047291 */ /* 0x000fd2000f8e18ff */
[----:B------:R-:W1:Y:S02]  /*2880*/  SYNCS.PHASECHK.TRANS64.TRYWAIT P0, [UR4], R2 ;  /* 0x00000002ff0075a7 */ /* 0x000e640008001104 */
[----:B-1----:R-:W-:Y:S05]  /*2890*/  @!P0 BRA `(.L_x_43) ;  /* 0x00000064008c8947 */ /* 0x002fea0003800000 */
.L_x_143:
[----:B------:R-:W-:-:S04]  /*28a0*/  UIADD3 UR4, UPT, UPT, UR21, 0x1, URZ ;  /* 0x0000000115047890 */ /* 0x000fc8000fffe0ff */
[----:B------:R-:W-:-:S04]  /*28b0*/  UISETP.NE.AND UP0, UPT, UR4, 0x4, UPT ;  /* 0x000000040400788c */ /* 0x000fc8000bf05270 */
[----:B------:R-:W-:Y:S02]  /*28c0*/  USEL UR6, URZ, 0x1, UP0 ;  /* 0x00000001ff067887 */ /* 0x000fe40008000000 */
[----:B------:R-:W-:-:S04]  /*28d0*/  USEL UR4, UR4, URZ, UP0 ;  /* 0x000000ff04047287 */ /* 0x000fc80008000000 */
[----:B------:R-:W-:Y:S01]  /*28e0*/  ULEA UR5, UR4, UR13, 0x3 ;  /* 0x0000000d04057291 */ /* 0x000fe2000f8e18ff */
[----:B-1----:R-:W-:-:S04]  /*28f0*/  LOP3.LUT R2, R12, UR6, RZ, 0x3c, !PT ;  /* 0x000000060c027c12 */ /* 0x002fc8000f8e3cff */
[----:B------:R-:W-:-:S04]  /*2900*/  SHF.L.U32 R3, R2, 0x1f, RZ ;  /* 0x0000001f02037819 */ /* 0x000fc800000006ff */
[----:B------:R-:W1:Y:S02]  /*2910*/  SYNCS.PHASECHK.TRANS64.TRYWAIT P0, [UR5], R3 ;  /* 0x00000003ff0075a7 */ /* 0x000e640008001105 */
[----:B-1----:R-:W-:Y:S05]  /*2920*/  @!P0 BRA `(.L_x_44) ;  /* 0x0000006400808947 */ /* 0x002fea0003800000 */
.L_x_145:
[----:B------:R-:W-:-:S04]  /*2930*/  UIADD3 UR4, UPT, UPT, UR4, 0x1, URZ ;  /* 0x0000000104047890 */ /* 0x000fc8000fffe0ff */
[----:B------:R-:W-:-:S04]  /*2940*/  UISETP.NE.AND UP0, UPT, UR4, 0x4, UPT ;  /* 0x000000040400788c */ /* 0x000fc8000bf05270 */
[----:B------:R-:W-:Y:S02]  /*2950*/  USEL UR6, URZ, 0x1, UP0 ;  /* 0x00000001ff067887 */ /* 0x000fe40008000000 */
[----:B------:R-:W-:-:S04]  /*2960*/  USEL UR4, UR4, URZ, UP0 ;  /* 0x000000ff04047287 */ /* 0x000fc80008000000 */
[----:B------:R-:W-:Y:S01]  /*2970*/  ULEA UR5, UR4, UR13, 0x3 ;  /* 0x0000000d04057291 */ /* 0x000fe2000f8e18ff */
[----:B------:R-:W-:-:S04]  /*2980*/  LOP3.LUT R2, R2, UR6, RZ, 0x3c, !PT ;  /* 0x0000000602027c12 */ /* 0x000fc8000f8e3cff */
[----:B-1----:R-:W-:-:S04]  /*2990*/  SHF.L.U32 R3, R2, 0x1f, RZ ;  /* 0x0000001f02037819 */ /* 0x002fc800000006ff */
[----:B------:R-:W1:Y:S02]  /*29a0*/  SYNCS.PHASECHK.TRANS64.TRYWAIT P0, [UR5], R3 ;  /* 0x00000003ff0075a7 */ /* 0x000e640008001105 */
[----:B-1----:R-:W-:Y:S05]  /*29b0*/  @!P0 BRA `(.L_x_45) ;  /* 0x0000006400748947 */ /* 0x002fea0003800000 */
.L_x_147:
[----:B------:R-:W-:-:S04]  /*29c0*/  UIADD3 UR4, UPT, UPT, UR4, 0x1, URZ ;  /* 0x0000000104047890 */ /* 0x000fc8000fffe0ff */
[----:B------:R-:W-:-:S04]  /*29d0*/  UISETP.NE.AND UP0, UPT, UR4, 0x4, UPT ;  /* 0x000000040400788c */ /* 0x000fc8000bf05270 */
[----:B------:R-:W-:Y:S02]  /*29e0*/  USEL UR5, URZ, 0x1, UP0 ;  /* 0x00000001ff057887 */ /* 0x000fe40008000000 */
[----:B------:R-:W-:-:S04]  /*29f0*/  USEL UR4, UR4, URZ, UP0 ;  /* 0x000000ff04047287 */ /* 0x000fc80008000000 */
[----:B------:R-:W-:Y:S01]  /*2a00*/  ULEA UR4, UR4, UR13, 0x3 ;  /* 0x0000000d04047291 */ /* 0x000fe2000f8e18ff */
[----:B------:R-:W-:-:S04]  /*2a10*/  LOP3.LUT R2, R2, UR5, RZ, 0x3c, !PT ;  /* 0x0000000502027c12 */ /* 0x000fc8000f8e3cff */
[----:B------:R-:W-:Y:S01]  /*2a20*/  SHF.L.U32 R2, R2, 0x1f, RZ ;  /* 0x0000001f02027819 */ /* 0x000fe200000006ff */
[----:B-1----:R-:W-:-:S07]  /*2a30*/  IMAD.U32 R0, RZ, RZ, UR4 ;  /* 0x00000004ff007e24 */ /* 0x002fce000f8e00ff */
.L_x_46:
[----:B-1----:R1:W2:Y:S02]  /*2a40*/  SYNCS.PHASECHK.TRANS64.TRYWAIT P0, [R0+URZ], R2 ;  /* 0x00000002000075a7 */ /* 0x0022a400080011ff */
[----:B--2---:R-:W-:Y:S05]  /*2a50*/  @!P0 NANOSLEEP.SYNCS 0x989680 ;  /* 0x009896800000895d */ /* 0x004fea0003900000 */
[----:B------:R-:W2:Y:S02]  /*2a60*/  @!P0 SYNCS.PHASECHK.TRANS64 P0, [R0+URZ], R2 ;  /* 0x00000002000085a7 */ /* 0x000ea400080010ff */
[----:B--2---:R-:W-:Y:S05]  /*2a70*/  @P0 EXIT ;  /* 0x000000000000094d */ /* 0x004fea0003800000 */
[----:B------:R-:W-:Y:S05]  /*2a80*/  BRA `(.L_x_46) ;  /* 0xfffffffc00ec7947 */ /* 0x000fea000383ffff */
.L_x_22:
[----:B------:R-:W-:-:S04]  /*2a90*/  UISETP.NE.AND UP0, UPT, UR47, URZ, UPT ;  /* 0x000000ff2f00728c */ /* 0x000fc8000bf05270 */
[----:B------:R-:W-:-:S09]  /*2aa0*/  UISETP.NE.OR UP0, UPT, UR18, 0x1, UP0 ;  /* 0x000000011200788c */ /* 0x000fd20008705670 */
[----:B------:R-:W-:Y:S05]  /*2ab0*/  BRA.U UP0, `(.L_x_47) ;  /* 0x0000000500487547 */ /* 0x000fea000b800000 */
[----:B------:R-:W-:Y:S01]  /*2ac0*/  ISETP.GE.U32.AND P2, PT, R0, 0x2, PT ;  /* 0x000000020000780c */ /* 0x000fe20003f46070 */
[----:B------:R-:W-:Y:S01]  /*2ad0*/  IMAD.MOV.U32 R12, RZ, RZ, 0x1 ;  /* 0x00000001ff0c7424 */ /* 0x000fe200078e00ff */
[----:B------:R-:W-:Y:S02]  /*2ae0*/  CS2R R10, SRZ ;  /* 0x00000000000a7805 */ /* 0x000fe4000001ff00 */
[----:B------:R-:W-:Y:S01]  /*2af0*/  CS2R R8, SRZ ;  /* 0x0000000000087805 */ /* 0x000fe2000001ff00 */
[----:B------:R-:W-:Y:S01]  /*2b00*/  UMOV UR6, 0x400 ;  /* 0x0000040000067882 */ /* 0x000fe20000000000 */
[----:B------:R-:W-:Y:S01]  /*2b10*/  UMOV UR5, URZ ;  /* 0x000000ff00057c82 */ /* 0x000fe20008000000 */
[----:B------:R-:W-:-:S12]  /*2b20*/  ULEA UR6, UR47, UR6, 0x18 ;  /* 0x000000062f067291 */ /* 0x000fd8000f8ec0ff */
.L_x_51:
[----:B------:R-:W-:Y:S02]  /*2b30*/  LEA R2, R8, UR6, 0x3 ;  /* 0x0000000608027c11 */ /* 0x000fe4000f8e18ff */
[----:B------:R-:W-:-:S03]  /*2b40*/  SHF.L.U32 R4, R9, 0x1f, RZ ;  /* 0x0000001f09047819 */ /* 0x000fc600000006ff */
[----:B------:R-:W-:Y:S01]  /*2b50*/  VIADD R5, R2, 0x100 ;  /* 0x0000010002057836 */ /* 0x000fe20000000000 */
[----:B------:R-:W2:Y:S02]  /*2b60*/  SYNCS.PHASECHK.TRANS64.TRYWAIT P0, [R2+URZ+0xf0], R4 ;  /* 0x0000f004020075a7 */ /* 0x000ea400080011ff */
[----:B--2---:R-:W-:Y:S05]  /*2b70*/  @!P0 BRA `(.L_x_48) ;  /* 0x00000064001c8947 */ /* 0x004fea0003800000 */
.L_x_148:
[----:B------:R-:W-:Y:S01]  /*2b80*/  ULEA UR4, UR5, UR6, 0x3 ;  /* 0x0000000605047291 */ /* 0x000fe2000f8e18ff */
[----:B--2---:R-:W-:Y:S01]  /*2b90*/  PRMT R2, RZ, 0x654, R5 ;  /* 0x00000654ff027816 */ /* 0x004fe20000000005 */
[----:B------:R-:W-:Y:S01]  /*2ba0*/  @!P2 IMAD.MOV.U32 R4, RZ, RZ, 0x10 ;  /* 0x00000010ff04a424 */ /* 0x000fe200078e00ff */
[----:B------:R-:W-:Y:S01]  /*2bb0*/  SHF.L.U32 R5, R12, 0x1f, RZ ;  /* 0x0000001f0c057819 */ /* 0x000fe200000006ff */
[----:B------:R-:W-:Y:S01]  /*2bc0*/  UIADD3 UR7, UPT, UPT, UR4, 0x90, URZ ;  /* 0x0000009004077890 */ /* 0x000fe2000fffe0ff */
[----:B------:R2:W-:Y:S05]  /*2bd0*/  SYNCS.ARRIVE.TRANS64.RED.A1T0 RZ, [R2+URZ], RZ ;  /* 0x000000ff02ff79a7 */ /* 0x0005ea00081004ff */
[----:B------:R-:W-:Y:S01]  /*2be0*/  IMAD.U32 R6, RZ, RZ, UR7 ;  /* 0x00000007ff067e24 */ /* 0x000fe2000f8e00ff */
[----:B------:R-:W3:Y:S04]  /*2bf0*/  SYNCS.PHASECHK.TRANS64.TRYWAIT P0, [UR4+0xa0], R5 ;  /* 0x0000a005ff0075a7 */ /* 0x000ee80008001104 */
[----:B------:R-:W-:Y:S01]  /*2c00*/  PRMT R6, R0, 0x654, R6 ;  /* 0x0000065400067816 */ /* 0x000fe20000000006 */
[----:B--23--:R-:W-:Y:S06]  /*2c10*/  @!P0 BRA `(.L_x_49) ;  /* 0x0000006400088947 */ /* 0x00cfec0003800000 */
.L_x_150:
[----:B------:R-:W-:Y:S01]  /*2c20*/  ULEA UR8, UR5, UR6, 0x4 ;  /* 0x0000000605087291 */ /* 0x000fe2000f8e20ff */
[----:B------:R-:W-:Y:S01]  /*2c30*/  SEL R3, R6, R3, !P2 ;  /* 0x0000000306037207 */ /* 0x000fe20005000000 */
[----:B------:R-:W-:Y:S01]  /*2c40*/  UIADD3 UR9, UPT, UPT, UR4, 0x90, URZ ;  /* 0x0000009004097890 */ /* 0x000fe2000fffe0ff */
[----:B--2---:R-:W-:Y:S01]  /*2c50*/  LEA R2, R11, UR6, 0x3 ;  /* 0x000000060b027c11 */ /* 0x004fe2000f8e18ff */
[----:B------:R-:W-:Y:S01]  /*2c60*/  UIADD3 UR8, UPT, UPT, UR8, 0x120, URZ ;  /* 0x0000012008087890 */ /* 0x000fe2000fffe0ff */
[----:B------:R2:W-:Y:S01]  /*2c70*/  @!P2 SYNCS.ARRIVE.TRANS64.RED RZ, [R3+URZ], R4 ;  /* 0x0000000403ffa9a7 */ /* 0x0005e200080004ff */
[----:B------:R-:W-:Y:S01]  /*2c80*/  UIADD3 UR4, UPT, UPT, UR5, 0x1, URZ ;  /* 0x0000000105047890 */ /* 0x000fe2000fffe0ff */
[----:B------:R-:W-:-:S03]  /*2c90*/  VIADD R8, R8, 0x1 ;  /* 0x0000000108087836 */ /* 0x000fc60000000000 */
[----:B------:R-:W-:Y:S02]  /*2ca0*/  UISETP.NE.AND UP0, UPT, UR4, 0x2, UPT ;  /* 0x000000020400788c */ /* 0x000fe4000bf05270 */
[----:B------:R-:W-:Y:S01]  /*2cb0*/  ISETP.NE.AND P0, PT, R8, 0x2, PT ;  /* 0x000000020800780c */ /* 0x000fe20003f05270 */
[----:B------:R-:W-:Y:S06]  /*2cc0*/  UGETNEXTWORKID.BROADCAST [UR8], [UR9] ;  /* 0x00000000080073ca */ /* 0x000fec0008000100 */
[----:B------:R-:W-:Y:S02]  /*2cd0*/  USEL UR7, URZ, 0x1, UP0 ;  /* 0x00000001ff077887 */ /* 0x000fe40008000000 */
[----:B------:R-:W-:-:S04]  /*2ce0*/  USEL UR5, UR4, URZ, UP0 ;  /* 0x000000ff04057287 */ /* 0x000fc80008000000 */
[----:B------:R-:W-:Y:S02]  /*2cf0*/  LOP3.LUT R12, R12, UR7, RZ, 0x3c, !PT ;  /* 0x000000070c0c7c12 */ /* 0x000fe4000f8e3cff */
[----:B--2---:R-:W-:-:S04]  /*2d00*/  SHF.L.U32 R4, R10, 0x1f, RZ ;  /* 0x0000001f0a047819 */ /* 0x004fc800000006ff */
[----:B------:R-:W2:Y:S02]  /*2d10*/  SYNCS.PHASECHK.TRANS64.TRYWAIT P1, [R2+URZ+0x90], R4 ;  /* 0x00009004020075a7 */ /* 0x000ea400080211ff */
[----:B--2---:R-:W-:Y:S05]  /*2d20*/  @!P1 BRA `(.L_x_50) ;  /* 0x0000006000dc9947 */ /* 0x004fea0003800000 */
.L_x_151:
[C---:B--2---:R-:W-:Y:S01]  /*2d30*/  LEA R4, R11.reuse, UR6, 0x4 ;  /* 0x000000060b047c11 */ /* 0x044fe2000f8e20ff */
[----:B------:R-:W-:Y:S01]  /*2d40*/  VIADD R2, R2, 0xa0 ;  /* 0x000000a002027836 */ /* 0x000fe20000000000 */
[----:B------:R-:W-:Y:S01]  /*2d50*/  SEL R8, R8, RZ, P0 ;  /* 0x000000ff08087207 */ /* 0x000fe20000000000 */
[----:B------:R-:W-:-:S03]  /*2d60*/  VIADD R11, R11, 0x1 ;  /* 0x000000010b0b7836 */ /* 0x000fc60000000000 */
[----:B------:R-:W2:Y:S01]  /*2d70*/  LDS.128 R4, [R4+0x120] ;  /* 0x0001200004047984 */ /* 0x000ea20000000c00 */
[----:B------:R-:W-:Y:S02]  /*2d80*/  PRMT R2, RZ, 0x654, R2 ;  /* 0x00000654ff027816 */ /* 0x000fe40000000002 */
[C---:B------:R-:W-:Y:S01]  /*2d90*/  ISETP.NE.AND P1, PT, R11.reuse, 0x2, PT ;  /* 0x000000020b00780c */ /* 0x040fe20003f25270 */
[----:B------:R-:W-:Y:S01]  /*2da0*/  @!PT LDS RZ, [RZ] ;  /* 0x00000000fffff984 */ /* 0x000fe20000000800 */
[----:B------:R-:W-:Y:S01]  /*2db0*/  @!PT LDS RZ, [RZ] ;  /* 0x00000000fffff984 */ /* 0x000fe20000000800 */
[----:B------:R-:W-:Y:S01]  /*2dc0*/  @!PT LDS RZ, [RZ] ;  /* 0x00000000fffff984 */ /* 0x000fe20000000800 */
[----:B------:R-:W-:Y:S01]  /*2dd0*/  @!PT LDS RZ, [RZ] ;  /* 0x00000000fffff984 */ /* 0x000fe20000000800 */
[----:B------:R3:W-:Y:S06]  /*2de0*/  MEMBAR.ALL.CTA ;  /* 0x0000000000007992 */ /* 0x0007ec0000008000 */
[----:B---3--:R-:W3:Y:S01]  /*2df0*/  FENCE.VIEW.ASYNC.S ;  /* 0x00000000000073c6 */ /* 0x008ee20000000000 */
[----:B------:R-:W-:Y:S01]  /*2e00*/  SEL R11, R11, RZ, P1 ;  /* 0x000000ff0b0b7207 */ /* 0x000fe20000800000 */
[----:B---3--:R3:W-:Y:S01]  /*2e10*/  SYNCS.ARRIVE.TRANS64.RED.A1T0 RZ, [R2+URZ], RZ ;  /* 0x000000ff02ff79a7 */ /* 0x0087e200081004ff */
[----:B--2---:R-:W-:-:S02]  /*2e20*/  LOP3.LUT P3, RZ, R6, 0x1, RZ, 0xc0, !PT ;  /* 0x0000000106ff7812 */ /* 0x004fc4000786c0ff */
[----:B------:R-:W-:-:S04]  /*2e30*/  SEL R4, RZ, 0x1, P1 ;  /* 0x00000001ff047807 */ /* 0x000fc80000800000 */
[----:B------:R-:W-:Y:S02]  /*2e40*/  LOP3.LUT R10, R10, R4, RZ, 0x3c, !PT ;  /* 0x000000040a0a7212 */ /* 0x000fe400078e3cff */
[----:B---3--:R-:W-:-:S04]  /*2e50*/  SEL R2, RZ, 0x1, P0 ;  /* 0x00000001ff027807 */ /* 0x008fc80000000000 */
[----:B------:R-:W-:Y:S01]  /*2e60*/  LOP3.LUT R9, R9, R2, RZ, 0x3c, !PT ;  /* 0x0000000209097212 */ /* 0x000fe200078e3cff */
[----:B------:R-:W-:Y:S06]  /*2e70*/  @P3 BRA `(.L_x_51) ;  /* 0xfffffffc002c3947 */ /* 0x000fec000383ffff */
[----:B------:R-:W-:Y:S01]  /*2e80*/  ULEA UR4, UR5, UR6, 0x3 ;  /* 0x0000000605047291 */ /* 0x000fe2000f8e18ff */
[----:B------:R-:W-:-:S08]  /*2e90*/  SHF.L.U32 R2, R12, 0x1f, RZ ;  /* 0x0000001f0c027819 */ /* 0x000fd000000006ff */
[----:B------:R-:W2:Y:S02]  /*2ea0*/  SYNCS.PHASECHK.TRANS64 P0, [UR4+0xa0], R2 ;  /* 0x0000a002ff0075a7 */ /* 0x000ea40008001004 */
[----:B--2---:R-:W-:Y:S05]  /*2eb0*/  @P0 BRA `(.L_x_52) ;  /* 0x0000000000080947 */ /* 0x004fea0003800000 */
[----:B------:R-:W2:Y:S02]  /*2ec0*/  SYNCS.PHASECHK.TRANS64.TRYWAIT P0, [UR4+0xa0], R2 ;  /* 0x0000a002ff0075a7 */ /* 0x000ea40008001104 */
[----:B--2---:R-:W-:Y:S05]  /*2ed0*/  @!P0 BRA `(.L_x_53) ;  /* 0x0000006000848947 */ /* 0x004fea0003800000 */
.L_x_52:
[----:B------:R-:W-:-:S04]  /*2ee0*/  UIADD3 UR7, UPT, UPT, UR5, 0x1, URZ ;  /* 0x0000000105077890 */ /* 0x000fc8000fffe0ff */
[----:B------:R-:W-:-:S04]  /*2ef0*/  UISETP.NE.AND UP0, UPT, UR7, 0x2, UPT ;  /* 0x000000020700788c */ /* 0x000fc8000bf05270 */
[----:B------:R-:W-:Y:S02]  /*2f00*/  USEL UR8, URZ, 0x1, UP0 ;  /* 0x00000001ff087887 */ /* 0x000fe40008000000 */
[----:B------:R-:W-:-:S04]  /*2f10*/  USEL UR7, UR7, URZ, UP0 ;  /* 0x000000ff07077287 */ /* 0x000fc80008000000 */
[----:B------:R-:W-:Y:S01]  /*2f20*/  ULEA UR7, UR7, UR6, 0x3 ;  /* 0x0000000607077291 */ /* 0x000fe2000f8e18ff */
[----:B--2---:R-:W-:-:S04]  /*2f30*/  LOP3.LUT R2, R12, UR8, RZ, 0x3c, !PT ;  /* 0x000000080c027c12 */ /* 0x004fc8000f8e3cff */
[----:B------:R-:W-:-:S04]  /*2f40*/  SHF.L.U32 R0, R2, 0x1f, RZ ;  /* 0x0000001f02007819 */ /* 0x000fc800000006ff */
[----:B------:R-:W2:Y:S02]  /*2f50*/  SYNCS.PHASECHK.TRANS64 P0, [UR7+0xa0], R0 ;  /* 0x0000a000ff0075a7 */ /* 0x000ea40008001007 */
[----:B-12---:R-:W-:Y:S05]  /*2f60*/  @P0 EXIT ;  /* 0x000000000000094d */ /* 0x006fea0003800000 */
[----:B------:R-:W-:Y:S02]  /*2f70*/  SHF.L.U32 R2, R2, 0x1f, RZ ;  /* 0x0000001f02027819 */ /* 0x000fe400000006ff */
[----:B------:R-:W-:-:S07]  /*2f80*/  MOV R0, UR7 ;  /* 0x0000000700007c02 */ /* 0x000fce0008000f00 */
.L_x_54:
[----:B-1----:R1:W2:Y:S02]  /*2f90*/  SYNCS.PHASECHK.TRANS64.TRYWAIT P0, [R0+URZ+0xa0], R2 ;  /* 0x0000a002000075a7 */ /* 0x0022a400080011ff */
[----:B--2---:R-:W-:Y:S05]  /*2fa0*/  @!P0 NANOSLEEP.SYNCS 0x989680 ;  /* 0x009896800000895d */ /* 0x004fea0003900000 */
[----:B------:R-:W2:Y:S02]  /*2fb0*/  @!P0 SYNCS.PHASECHK.TRANS64 P0, [R0+URZ+0xa0], R2 ;  /* 0x0000a002000085a7 */ /* 0x000ea400080010ff */
[----:B--2---:R-:W-:Y:S05]  /*2fc0*/  @P0 EXIT ;  /* 0x000000000000094d */ /* 0x004fea0003800000 */
[----:B------:R-:W-:Y:S05]  /*2fd0*/  BRA `(.L_x_54) ;  /* 0xfffffffc00ec7947 */ /* 0x000fea000383ffff */
.L_x_47:
[----:B------:R-:W-:Y:S05]  /*2fe0*/  BRA.U UP4, `(.L_x_55) ;  /* 0x0000001104447547 */ /* 0x000fea000b800000 */
[----:B------:R-:W-:Y:S01]  /*2ff0*/  UMOV UR4, 0x40 ;  /* 0x0000004000047882 */ /* 0x000fe20000000000 */
[----:B------:R-:W-:Y:S01]  /*3000*/  NOP ;  /* 0x0000000000007918 */ /* 0x000fe20000000000 */
[----:B------:R-:W-:Y:S01]  /*3010*/  ULEA UR5, UR47, UR4, 0x18 ;  /* 0x000000042f057291 */ /* 0x000fe2000f8ec0ff */
[----:B------:R-:W-:Y:S02]  /*3020*/  UMOV UR6, 0x400 ;  /* 0x0000040000067882 */ /* 0x000fe40000000000 */
[----:B------:R-:W-:-:S06]  /*3030*/  ULEA UR6, UR47, UR6, 0x18 ;  /* 0x000000062f067291 */ /* 0x000fcc000f8ec0ff */
[----:B------:R-:W2:Y:S02]  /*3040*/  LDS.U8 R0, [UR5+0x1c] ;  /* 0x00001c05ff007984 */ /* 0x000ea40008000000 */
[----:B--2---:R-:W-:-:S13]  /*3050*/  ISETP.NE.AND P0, PT, R0, RZ, PT ;  /* 0x000000ff0000720c */ /* 0x004fda0003f05270 */
[----:B------:R-:W-:Y:S05]  /*3060*/  @P0 BRA `(.L_x_56) ;  /* 0x0000000000580947 */ /* 0x000fea0003800000 */
[----:B------:R-:W-:-:S13]  /*3070*/  ELECT P0, URZ, PT ;  /* 0x0000000000ff782f */ /* 0x000fda0003800000 */
[----:B------:R-:W-:Y:S05]  /*3080*/  @!P0 BRA `(.L_x_57) ;  /* 0x0000000000608947 */ /* 0x000fea0003800000 */
[----:B------:R-:W-:Y:S01]  /*3090*/  UMOV UR4, 0x10 ;  /* 0x0000001000047882 */ /* 0x000fe20000000000 */
[----:B------:R-:W-:Y:S01]  /*30a0*/  HFMA2 R0, -RZ, RZ, 0, 5.9604644775390625e-08 ;  /* 0x00000001ff007431 */ /* 0x000fe200000001ff */
[----:B------:R-:W-:-:S03]  /*30b0*/  MOV R3, 0xffff ;  /* 0x0000ffff00037802 */ /* 0x000fc60000000f00 */
[----:B------:R-:W-:Y:S04]  /*30c0*/  DEPBAR.LE SB2, 0x36 ;  /* 0x0000ad800000791a */ /* 0x000fe80000000000 */
[----:B------:R-:W2:Y:S02]  /*30d0*/  UTCATOMSWS.FIND_AND_SET.ALIGN UP0, UR4, UR4 ;  /* 0x00000004000475e3 */ /* 0x000ea40008000800 */
[----:B--2---:R-:W-:Y:S01]  /*30e0*/  MOV R4, UR4 ;  /* 0x0000000400047c02 */ /* 0x004fe20008000f00 */
[----:B------:R-:W-:Y:S06]  /*30f0*/  BRA.U UP0, `(.L_x_58) ;  /* 0x0000000100187547 */ /* 0x000fec000b800000 */
.L_x_59:
[----:B------:R-:W-:Y:S05]  /*3100*/  NANOSLEEP 0x64 ;  /* 0x000000640000795d */ /* 0x000fea0003800000 */
[----:B------:R-:W-:-:S05]  /*3110*/  UMOV UR4, 0x10 ;  /* 0x0000001000047882 */ /* 0x000fca0000000000 */
[----:B------:R-:W-:Y:S04]  /*3120*/  DEPBAR.LE SB2, 0x36 ;  /* 0x0000ad800000791a */ /* 0x000fe80000000000 */
[----:B------:R-:W2:Y:S02]  /*3130*/  UTCATOMSWS.FIND_AND_SET.ALIGN UP0, UR4, UR4 ;  /* 0x00000004000475e3 */ /* 0x000ea40008000800 */
[----:B--2---:R-:W-:Y:S01]  /*3140*/  MOV R4, UR4 ;  /* 0x0000000400047c02 */ /* 0x004fe20008000f00 */
[----:B------:R-:W-:Y:S05]  /*3150*/  BRA.U !UP0, `(.L_x_59) ;  /* 0xfffffffd08e87547 */ /* 0x000fea000b83ffff */
.L_x_58:
[-C--:B------:R-:W-:Y:S02]  /*3160*/  SHF.L.U32 R3, R3, R4.reuse, RZ ;  /* 0x0000000403037219 */ /* 0x080fe400000006ff */
[----:B------:R-:W-:Y:S01]  /*3170*/  SHF.L.U32 R0, R0, R4, RZ ;  /* 0x0000000400007219 */ /* 0x000fe200000006ff */
[----:B------:R-:W-:Y:S02]  /*3180*/  IMAD.SHL.U32 R4, R4, 0x20, RZ ;  /* 0x0000002004047824 */ /* 0x000fe400078e00ff */
[----:B------:R2:W-:Y:S04]  /*3190*/  ATOMS.OR RZ, [UR5+0x14], R3 ;  /* 0x00001403ffff798c */ /* 0x0005e8000b000005 */
[----:B------:R2:W-:Y:S04]  /*31a0*/  ATOMS.OR RZ, [UR5+0x18], R0 ;  /* 0x00001800ffff798c */ /* 0x0005e8000b000005 */
[----:B------:R2:W-:Y:S01]  /*31b0*/  STS [UR6+0x140], R4 ;  /* 0x00014004ff007988 */ /* 0x0005e20008000806 */
[----:B------:R-:W-:Y:S05]  /*31c0*/  BRA `(.L_x_57) ;  /* 0x0000000000107947 */ /* 0x000fea0003800000 */
.L_x_56:
[----:B------:R-:W-:Y:S02]  /*31d0*/  MOV R0, 0xffffffff ;  /* 0xffffffff00007802 */ /* 0x000fe40000000f00 */
[----:B------:R-:W-:-:S03]  /*31e0*/  MOV R4, 0x3210 ;  /* 0x0000321000047802 */ /* 0x000fc60000000f00 */
[----:B------:R2:W-:Y:S04]  /*31f0*/  STS [UR6+0x140], R0 ;  /* 0x00014000ff007988 */ /* 0x0005e80008000806 */
[----:B-12--5:R-:W-:Y:S05]  /*3200*/  CALL.REL.NOINC `($__internal_1_$__cuda_sm10x_tcgen05_guardrail_trap_phase_invalid_during_alloc) ;  /* 0x0000006400d07944 */ /* 0x026fea0003c00000 */
.L_x_57:
[----:B------:R-:W-:Y:S05]  /*3210*/  WARPSYNC.ALL ;  /* 0x0000000000007948 */ /* 0x000fea0003800000 */
[----:B------:R-:W3:Y:S01]  /*3220*/  S2UR UR4, SR_CgaCtaId ;  /* 0x00000000000479c3 */ /* 0x000ee20000008800 */
[----:B------:R-:W-:Y:S01]  /*3230*/  UMOV UR41, 0x400 ;  /* 0x0000040000297882 */ /* 0x000fe20000000000 */
[----:B------:R-:W-:-:S06]  /*3240*/  NOP ;  /* 0x0000000000007918 */ /* 0x000fcc0000000000 */
[----:B------:R-:W-:Y:S06]  /*3250*/  BAR.ARV 0x6, 0xa0 ;  /* 0x0182800000007b1d */ /* 0x000fec0000002000 */
[----:B------:R-:W4:Y:S01]  /*3260*/  LDCU UR6, c[0x0][0x38c] ;  /* 0x00007180ff0677ac */ /* 0x000f220008000800 */
[----:B------:R-:W-:Y:S01]  /*3270*/  LOP3.LUT R2, R2, 0xffff, RZ, 0xc0, !PT ;  /* 0x0000ffff02027812 */ /* 0x000fe200078ec0ff */
[----:B------:R-:W-:Y:S01]  /*3280*/  IMAD.MOV.U32 R11, RZ, RZ, 0x1 ;  /* 0x00000001ff0b7424 */ /* 0x000fe200078e00ff */
[----:B------:R-:W-:Y:S01]  /*3290*/  CS2R R8, SRZ ;  /* 0x0000000000087805 */ /* 0x000fe2000001ff00 */
[----:B------:R-:W1:Y:S01]  /*32a0*/  LDCU UR7, c[0x0][0x38c] ;  /* 0x00007180ff0777ac */ /* 0x000e620008000800 */
[----:B------:R-:W-:Y:S01]  /*32b0*/  R2UR UR42, R2 ;  /* 0x00000000022a72ca */ /* 0x000fe200000e0000 */
[----:B------:R-:W-:Y:S01]  /*32c0*/  IMAD.MOV.U32 R10, RZ, RZ, RZ ;  /* 0x000000ffff0a7224 */ /* 0x000fe200078e00ff */
[----:B------:R-:W-:Y:S01]  /*32d0*/  UMOV UR45, URZ ;  /* 0x000000ff002d7c82 */ /* 0x000fe20008000000 */
[----:B------:R-:W-:Y:S01]  /*32e0*/  UMOV UR39, URZ ;  /* 0x000000ff00277c82 */ /* 0x000fe20008000000 */
[----:B---3--:R-:W-:Y:S01]  /*32f0*/  ULEA UR41, UR4, UR41, 0x18 ;  /* 0x0000002904297291 */ /* 0x008fe2000f8ec0ff */
[----:B------:R-:W-:Y:S01]  /*3300*/  UMOV UR62, 0x0 ;  /* 0x00000000003e7882 */ /* 0x000fe20000000000 */
[----:B------:R-:W-:-:S02]  /*3310*/  UMOV UR63, 0x4200910 ;  /* 0x04200910003f7882 */ /* 0x000fc40000000000 */
[----:B------:R-:W-:Y:S02]  /*3320*/  UIADD3 UR5, UPT, UPT, UR41, 0x8800, URZ ;  /* 0x0000880029057890 */ /* 0x000fe4000fffe0ff */
[----:B------:R-:W-:Y:S02]  /*3330*/  UIADD3 UR4, UPT, UPT, UR41, 0x18800, URZ ;  /* 0x0001880029047890 */ /* 0x000fe4000fffe0ff */
[----:B----4-:R-:W-:Y:S01]  /*3340*/  UIADD3 UR6, UPT, UPT, UR6, 0x3f, URZ ;  /* 0x0000003f06067890 */ /* 0x010fe2000fffe0ff */
[----:B--2---:R-:W2:Y:S01]  /*3350*/  LDS R0, [UR41+0x140] ;  /* 0x00014029ff007984 */ /* 0x004ea20008000800 */
[----:B------:R-:W-:Y:S02]  /*3360*/  USHF.R.U32.HI UR5, URZ, 0x4, UR5 ;  /* 0x00000004ff057899 */ /* 0x000fe40008011605 */
[----:B------:R-:W-:Y:S02]  /*3370*/  USHF.R.S32.HI UR47, URZ, 0x1f, UR6 ;  /* 0x0000001fff2f7899 */ /* 0x000fe40008011406 */
[----:B------:R-:W-:-:S02]  /*3380*/  USHF.R.U32.HI UR4, URZ, 0x4, UR4 ;  /* 0x00000004ff047899 */ /* 0x000fc40008011604 */
[----:B------:R-:W-:Y:S02]  /*3390*/  ULEA.HI UR47, UR47, UR6, URZ, 0x6 ;  /* 0x000000062f2f7291 */ /* 0x000fe4000f8f30ff */
[----:B------:R-:W-:Y:S02]  /*33a0*/  ULOP3.LUT UR5, UR5, 0x3fff, URZ, 0xc0, !UPT ;  /* 0x00003fff05057892 */ /* 0x000fe4000f8ec0ff */
[----:B------:R-:W-:Y:S02]  /*33b0*/  USHF.R.S32.HI UR47, URZ, 0x6, UR47 ;  /* 0x00000006ff2f7899 */ /* 0x000fe4000801142f */
[----:B------:R-:W-:Y:S02]  /*33c0*/  ULOP3.LUT UR4, UR4, 0x3fff, URZ, 0xc0, !UPT ;  /* 0x00003fff04047892 */ /* 0x000fe4000f8ec0ff */
[----:B------:R-:W-:Y:S01]  /*33d0*/  UISETP.LT.AND UP0, UPT, UR47, 0x1, UPT ;  /* 0x000000012f00788c */ /* 0x000fe2000bf01270 */
[----:B------:R-:W-:Y:S01]  /*33e0*/  UMOV UR60, 0x0 ;  /* 0x00000000003c7882 */ /* 0x000fe20000000000 */
[----:B------:R-:W-:-:S02]  /*33f0*/  UMOV UR61, 0x4200910 ;  /* 0x04200910003d7882 */ /* 0x000fc40000000000 */
[----:B------:R-:W-:Y:S01]  /*3400*/  USEL UR64, UR47, 0x1, !UP0 ;  /* 0x000000012f407887 */ /* 0x000fe2000c000000 */
[----:B------:R-:W-:Y:S01]  /*3410*/  UMOV UR58, 0x0 ;  /* 0x00000000003a7882 */ /* 0x000fe20000000000 */
[----:B------:R-:W-:Y:S01]  /*3420*/  UMOV UR59, 0x4200910 ;  /* 0x04200910003b7882 */ /* 0x000fe20000000000 */
[----:B------:R-:W-:Y:S01]  /*3430*/  UMOV UR56, 0x0 ;  /* 0x0000000000387882 */ /* 0x000fe20000000000 */
[----:B------:R-:W-:Y:S01]  /*3440*/  UMOV UR57, 0x4200910 ;  /* 0x0420091000397882 */ /* 0x000fe20000000000 */
[----:B------:R-:W-:Y:S01]  /*3450*/  UMOV UR54, 0x0 ;  /* 0x0000000000367882 */ /* 0x000fe20000000000 */
[----:B------:R-:W-:Y:S01]  /*3460*/  UMOV UR55, 0x4200910 ;  /* 0x0420091000377882 */ /* 0x000fe20000000000 */
[----:B------:R-:W-:Y:S01]  /*3470*/  UMOV UR52, 0x0 ;  /* 0x0000000000347882 */ /* 0x000fe20000000000 */
[----:B------:R-:W-:Y:S01]  /*3480*/  UMOV UR53, 0x4200910 ;  /* 0x0420091000357882 */ /* 0x000fe20000000000 */
[----:B------:R-:W-:Y:S02]  /*3490*/  ULOP3.LUT UR43, UR5, 0x10000, URZ, 0xfc, !UPT ;  /* 0x00010000052b7892 */ /* 0x000fe4000f8efcff */
[----:B------:R-:W-:-:S02]  /*34a0*/  ULOP3.LUT UR44, UR4, 0x10000, URZ, 0xfc, !UPT ;  /* 0x00010000042c7892 */ /* 0x000fc4000f8efcff */
[----:B------:R-:W-:Y:S02]  /*34b0*/  UIADD3 UR64, UPT, UPT, -UR64, URZ, URZ ;  /* 0x000000ff40407290 */ /* 0x000fe4000fffe1ff */
[----:B-1----:R-:W-:Y:S01]  /*34c0*/  UISETP.GE.AND UP4, UPT, UR7, 0x1, UPT ;  /* 0x000000010700788c */ /* 0x002fe2000bf86270 */
[----:B------:R-:W-:Y:S01]  /*34d0*/  UMOV UR50, 0x0 ;  /* 0x0000000000327882 */ /* 0x000fe20000000000 */
[----:B------:R-:W-:Y:S01]  /*34e0*/  UMOV UR51, 0x4200910 ;  /* 0x0420091000337882 */ /* 0x000fe20000000000 */
[----:B------:R-:W-:Y:S01]  /*34f0*/  UMOV UR48, 0x0 ;  /* 0x0000000000307882 */ /* 0x000fe20000000000 */
[----:B--2---:R-:W-:Y:S01]  /*3500*/  R2UR UR65, R0 ;  /* 0x00000000004172ca */ /* 0x004fe200000e0000 */
[----:B------:R-:W-:-:S14]  /*3510*/  UMOV UR49, 0x4200910 ;  /* 0x0420091000317882 */ /* 0x000fdc0000000000 */
.L_x_66:
[----:B------:R-:W-:Y:S02]  /*3520*/  LEA R0, R10, UR41, 0x3 ;  /* 0x000000290a007c11 */ /* 0x000fe4000f8e18ff */
[----:B------:R-:W-:Y:S02]  /*3530*/  SHF.L.U32 R2, R9, 0x1f, RZ ;  /* 0x0000001f09027819 */ /* 0x000fe400000006ff */
[----:B------:R-:W-:Y:S01]  /*3540*/  PLOP3.LUT P0, PT, PT, PT, UP4, 0x80, 0x8 ;  /* 0x000000000008781c */ /* 0x000fe20003f0f048 */
[----:B------:R-:W-:Y:S01]  /*3550*/  VIADD R3, R0, 0xa0 ;  /* 0x000000a000037836 */ /* 0x000fe20000000000 */
[----:B-1----:R-:W1:Y:S02]  /*3560*/  SYNCS.PHASECHK.TRANS64.TRYWAIT P1, [R0+URZ+0x90], R2 ;  /* 0x00009002000075a7 */ /* 0x002e6400080211ff */
[----:B-1-3--:R-:W-:Y:S09]  /*3570*/  @!P1 BRA `(.L_x_60) ;  /* 0x0000005800f49947 */ /* 0x00aff20003800000 */
.L_x_153:
[----:B------:R-:W-:Y:S01]  /*3580*/  LEA R4, R10, UR41, 0x4 ;  /* 0x000000290a047c11 */ /* 0x000fe2000f8e20ff */
[----:B------:R-:W-:Y:S01]  /*3590*/  @UP4 ULEA UR4, UR39, UR41, 0x3 ;  /* 0x0000002927044291 */ /* 0x000fe2000f8e18ff */
[----:B------:R-:W-:Y:S01]  /*35a0*/  PLOP3.LUT P2, PT, PT, PT, PT, 0x80, 0x8 ;  /* 0x000000000008781c */ /* 0x000fe20003f4f070 */
[----:B------:R-:W-:Y:S01]  /*35b0*/  ULEA UR46, UR45, UR41, 0x3 ;  /* 0x000000292d2e7291 */ /* 0x000fe2000f8e18ff */
[----:B------:R-:W-:Y:S02]  /*35c0*/  PRMT R3, RZ, 0x654, R3 ;  /* 0x00000654ff037816 */ /* 0x000fe40000000003 */
[----:B------:R-:W2:Y:S01]  /*35d0*/  LDS.128 R4, [R4+0x120] ;  /* 0x0001200004047984 */ /* 0x000ea20000000c00 */
[----:B-1----:R-:W-:Y:S02]  /*35e0*/  @P0 SHF.L.U32 R2, R8, 0x1f, RZ ;  /* 0x0000001f08020819 */ /* 0x002fe400000006ff */
[----:B------:R-:W-:Y:S01]  /*35f0*/  SHF.L.U32 R0, R11, 0x1f, RZ ;  /* 0x0000001f0b007819 */ /* 0x000fe200000006ff */
[----:B------:R-:W-:Y:S01]  /*3600*/  @!PT LDS RZ, [RZ] ;  /* 0x00000000fffff984 */ /* 0x000fe20000000800 */
[----:B------:R-:W-:Y:S01]  /*3610*/  @!PT LDS RZ, [RZ] ;  /* 0x00000000fffff984 */ /* 0x000fe20000000800 */
[----:B------:R-:W-:Y:S01]  /*3620*/  @!PT LDS RZ, [RZ] ;  /* 0x00000000fffff984 */ /* 0x000fe20000000800 */
[----:B------:R-:W-:Y:S01]  /*3630*/  @!PT LDS RZ, [RZ] ;  /* 0x00000000fffff984 */ /* 0x000fe20000000800 */
[----:B------:R1:W-:Y:S06]  /*3640*/  MEMBAR.ALL.CTA ;  /* 0x0000000000007992 */ /* 0x0003ec0000008000 */
[----:B-1----:R-:W1:Y:S02]  /*3650*/  FENCE.VIEW.ASYNC.S ;  /* 0x00000000000073c6 */ /* 0x002e640000000000 */
[----:B-1----:R1:W-:Y:S01]  /*3660*/  SYNCS.ARRIVE.TRANS64.RED.A1T0 RZ, [R3+URZ], RZ ;  /* 0x000000ff03ff79a7 */ /* 0x0023e200081004ff */
[----:B------:R1:W3:Y:S01]  /*3670*/  @P0 SYNCS.PHASECHK.TRANS64.TRYWAIT P2, [UR4], R2 ;  /* 0x00000002ff0005a7 */ /* 0x0002e20008041104 */
[----:B------:R-:W-:Y:S01]  /*3680*/  ULEA.HI UR4, UR45, UR45, URZ, 0x1 ;  /* 0x0000002d2d047291 */ /* 0x000fe2000f8f08ff */
[----:B--2---:R-:W-:-:S03]  /*3690*/  LOP3.LUT P1, RZ, R6, 0x1, RZ, 0xc0, !PT ;  /* 0x0000000106ff7812 */ /* 0x004fc6000782c0ff */
[----:B------:R-:W-:Y:S02]  /*36a0*/  USHF.L.U32 UR5, UR4, 0x6, URZ ;  /* 0x0000000604057899 */ /* 0x000fe400080006ff */
[----:B------:R-:W-:Y:S02]  /*36b0*/  ULOP3.LUT UR36, UR4, 0xffe, URZ, 0xc0, !UPT ;  /* 0x00000ffe04247892 */ /* 0x000fe4000f8ec0ff */
[----:B------:R-:W-:Y:S02]  /*36c0*/  ULOP3.LUT UR4, UR5, 0xffffff80, URZ, 0xc0, !UPT ;  /* 0xffffff8005047892 */ /* 0x000fe4000f8ec0ff */
[----:B------:R-:W-:Y:S02]  /*36d0*/  UIADD3 UR36, UPT, UPT, -UR36, UR45, URZ ;  /* 0x0000002d24247290 */ /* 0x000fe4000fffe1ff */
[----:B------:R-:W-:Y:S01]  /*36e0*/  UIADD3 UR4, UPT, UPT, UR65, UR4, URZ ;  /* 0x0000000441047290 */ /* 0x000fe2000fffe0ff */
[----:B------:R-:W2:Y:S03]  /*36f0*/  SYNCS.PHASECHK.TRANS64.TRYWAIT P0, [UR46+0xd0], R0 ;  /* 0x0000d000ff0075a7 */ /* 0x000ea6000800112e */
[----:B------:R-:W-:Y:S01]  /*3700*/  ULEA UR36, UR36, UR4, 0x14 ;  /* 0x0000000424247291 */ /* 0x000fe2000f8ea0ff */
[----:B-123--:R-:W-:Y:S11]  /*3710*/  @!P0 BRA `(.L_x_61) ;  /* 0x0000005800a08947 */ /* 0x00eff60003800000 */
.L_x_155:
[----:B------:R-:W-:Y:S01]  /*3720*/  IADD3 R10, PT, PT, R10, 0x1, RZ ;  /* 0x000000010a0a7810 */ /* 0x000fe20007ffe0ff */
[----:B------:R-:W-:Y:S06]  /*3730*/  BRA.U !UP4, `(.L_x_62) ;  /* 0x000000050c107547 */ /* 0x000fec000b800000 */
[----:B------:R-:W-:Y:S01]  /*3740*/  UPLOP3.LUT UP2, UPT, UPT, UPT, UPT, 0x40, 0x4 ;  /* 0x000000000004789c */ /* 0x000fe20003f4e870 */
[----:B------:R-:W-:Y:S01]  /*3750*/  UMOV UR38, UR64 ;  /* 0x0000004000267c82 */ /* 0x000fe20008000000 */
[----:B------:R-:W-:Y:S01]  /*3760*/  UMOV UR37, UR47 ;  /* 0x0000002f00257c82 */ /* 0x000fe20008000000 */
[----:B------:R-:W-:-:S08]  /*3770*/  UMOV UR5, UR39 ;  /* 0x0000002700057c82 */ /* 0x000fd00008000000 */
.L_x_65:
[----:B------:R-:W-:Y:S02]  /*3780*/  UIADD3 UR38, UPT, UPT, UR38, 0x1, URZ ;  /* 0x0000000126267890 */ /* 0x000fe4000fffe0ff */
[----:B------:R-:W-:Y:S02]  /*3790*/  ULEA UR7, UR5, UR41, 0x3 ;  /* 0x0000002905077291 */ /* 0x000fe4000f8e18ff */
[----:B------:R-:W-:Y:S01]  /*37a0*/  UISETP.NE.AND UP3, UPT, UR38, URZ, UPT ;  /* 0x000000ff2600728c */ /* 0x000fe2000bf65270 */
[----:B--23--:R-:W-:Y:S10]  /*37b0*/  @P2 BRA `(.L_x_63) ;  /* 0x00000000000c2947 */ /* 0x00cff40003800000 */
[----:B-1----:R-:W-:Y:S04]  /*37c0*/  SHF.L.U32 R2, R8, 0x1f, RZ ;  /* 0x0000001f08027819 */ /* 0x002fe800000006ff */
[----:B------:R-:W1:Y:S02]  /*37d0*/  SYNCS.PHASECHK.TRANS64.TRYWAIT P0, [UR7], R2 ;  /* 0x00000002ff0075a7 */ /* 0x000e640008001107 */
[----:B-1----:R-:W-:Y:S05]  /*37e0*/  @!P0 BRA `(.L_x_64) ;  /* 0x0000005800848947 */ /* 0x002fea0003800000 */
.L_x_63:
[----:B------:R-:W-:Y:S01]  /*37f0*/  UISETP.NE.AND UP0, UPT, UR37, 0x1, UPT ;  /* 0x000000012500788c */ /* 0x000fe2000bf05270 */
[----:B------:R-:W-:Y:S01]  /*3800*/  PLOP3.LUT P2, PT, PT, PT, PT, 0x80, 0x8 ;  /* 0x000000000008781c */ /* 0x000fe20003f4f070 */
[----:B------:R-:W-:Y:S02]  /*3810*/  UIADD3 UR4, UPT, UPT, UR5, 0x1, URZ ;  /* 0x0000000105047890 */ /* 0x000fe4000fffe0ff */
[----:B------:R-:W-:Y:S02]  /*3820*/  UIADD3 UR40, UPT, UPT, UR7, 0x20, URZ ;  /* 0x0000002007287890 */ /* 0x000fe4000fffe0ff */
[----:B------:R-:W-:Y:S01]  /*3830*/  UISETP.NE.AND UP1, UPT, UR4, 0x4, UPT ;  /* 0x000000040400788c */ /* 0x000fe2000bf25270 */
[----:B------:R-:W-:Y:S01]  /*3840*/  PLOP3.LUT P0, PT, PT, PT, UP0, 0x80, 0x8 ;  /* 0x000000000008781c */ /* 0x000fe20003f0f008 */
[----:B------:R-:W-:Y:S02]  /*3850*/  UIADD3 UR37, UPT, UPT, UR37, -0x1, URZ ;  /* 0xffffffff25257890 */ /* 0x000fe4000fffe0ff */
[----:B------:R-:W-:Y:S02]  /*3860*/  USEL UR6, URZ, 0x1, UP1 ;  /* 0x00000001ff067887 */ /* 0x000fe40008800000 */
[----:B------:R-:W-:Y:S01]  /*3870*/  USEL UR39, UR4, URZ, UP1 ;  /* 0x000000ff04277287 */ /* 0x000fe20008800000 */
[----:B------:R-:W-:Y:S01]  /*3880*/  UMOV UR7, 0x40004040 ;  /* 0x4000404000077882 */ /* 0x000fe20000000000 */
[----:B------:R-:W-:Y:S02]  /*3890*/  UMOV UR35, 0x40004040 ;  /* 0x4000404000237882 */ /* 0x000fe40000000000 */
[----:B------:R-:W-:Y:S01]  /*38a0*/  @UP0 ULEA UR4, UR39, UR41, 0x3 ;  /* 0x0000002927040291 */ /* 0x000fe2000f8e18ff */
[----:B------:R-:W-:Y:S01]  /*38b0*/  LOP3.LUT R8, R8, UR6, RZ, 0x3c, !PT ;  /* 0x0000000608087c12 */ /* 0x000fe2000f8e3cff */
[----:B------:R-:W-:Y:S01]  /*38c0*/  ULEA UR6, UR5, UR44, 0xb ;  /* 0x0000002c05067291 */ /* 0x000fe2000f8e58ff */
[----:B------:R-:W-:Y:S02]  /*38d0*/  UMOV UR33, 0x40004040 ;  /* 0x4000404000217882 */ /* 0x000fe40000000000 */
[----:B-1----:R-:W-:Y:S01]  /*38e0*/  @P0 SHF.L.U32 R0, R8, 0x1f, RZ ;  /* 0x0000001f08000819 */ /* 0x002fe200000006ff */
[----:B------:R-:W-:Y:S02]  /*38f0*/  UIADD3 UR34, UPT, UPT, UR6, 0x2, URZ ;  /* 0x0000000206227890 */ /* 0x000fe4000fffe0ff */
[----:B------:R-:W-:Y:S01]  /*3900*/  UIADD3 UR30, UPT, UPT, UR6, 0x4, URZ ;  /* 0x00000004061e7890 */ /* 0x000fe2000fffe0ff */
[----:B------:R2:W3:Y:S01]  /*3910*/  @P0 SYNCS.PHASECHK.TRANS64.TRYWAIT P2, [UR4], R0 ;  /* 0x00000000ff0005a7 */ /* 0x0004e20008041104 */
[----:B------:R-:W-:Y:S02]  /*3920*/  ULEA UR4, UR5, UR43, 0xa ;  /* 0x0000002b05047291 */ /* 0x000fe4000f8e50ff */
[----:B------:R-:W-:Y:S02]  /*3930*/  UIADD3 UR26, UPT, UPT, UR6, 0x6, URZ ;  /* 0x00000006061a7890 */ /* 0x000fe4000fffe0ff */
        /* <DEDUP_REMOVED lines=10> */
[----:B------:R-:W-:Y:S01]  /*39e0*/  UIADD3 UR8, UPT, UPT, UR4, 0x206, URZ ;  /* 0x0000020604087890 */ /* 0x000fe2000fffe0ff */
[----:B------:R-:W-:Y:S01]  /*39f0*/  UMOV UR5, 0x40004040 ;  /* 0x4000404000057882 */ /* 0x000fe20000000000 */
[----:B------:R-:W-:Y:S01]  /*3a00*/  UMOV UR31, 0x40004040 ;  /* 0x40004040001f7882 */ /* 0x000fe20000000000 */
[----:B------:R1:W-:Y:S01]  /*3a10*/  UTCHMMA gdesc[UR4], gdesc[UR6], tmem[UR36], tmem[UR62], idesc[UR63], UP2 ;  /* 0x00ff3e06040075ea */ /* 0x0003e20009000024 */
[----:B------:R-:W-:Y:S01]  /*3a20*/  UPLOP3.LUT UP2, UPT, UPT, UPT, UPT, 0x80, 0x8 ;  /* 0x000000000008789c */ /* 0x000fe20003f4f070 */
[----:B------:R2:W-:Y:S01]  /*3a30*/  UTCHMMA gdesc[UR32], gdesc[UR34], tmem[UR36], tmem[UR60], idesc[UR61], UPT ;  /* 0x00ff3c22200075ea */ /* 0x0005e2000b800024 */
[----:B------:R-:W-:Y:S01]  /*3a40*/  UMOV UR29, 0x40004040 ;  /* 0x40004040001d7882 */ /* 0x000fe20000000000 */
[----:B------:R-:W-:Y:S01]  /*3a50*/  UMOV UR27, 0x40004040 ;  /* 0x40004040001b7882 */ /* 0x000fe20000000000 */
        /* <DEDUP_REMOVED lines=12> */
[----:B------:R-:W-:Y:S01]  /*3b20*/  UMOV UR9, 0x40004040 ;  /* 0x4000404000097882 */ /* 0x000fe20000000000 */
[----:B------:R2:W-:Y:S01]  /*3b30*/  UTCHMMA gdesc[UR12], gdesc[UR14], tmem[UR36], tmem[UR50], idesc[UR51], UPT ;  /* 0x00ff320e0c0075ea */ /* 0x0005e2000b800024 */
[----:B------:R2:W-:Y:S01]  /*3b40*/  UTCHMMA gdesc[UR8], gdesc[UR10], tmem[UR36], tmem[UR48], idesc[UR49], UPT ;  /* 0x00ff300a080075ea */ /* 0x0005e2000b800024 */
[----:B------:R2:W-:Y:S01]  /*3b50*/  UTCBAR.MULTICAST [UR40], URZ, UR42 ;  /* 0x000000ff280073e9 */ /* 0x0005e2000800082a */
[----:B-1----:R-:W-:Y:S01]  /*3b60*/  UMOV UR5, UR39 ;  /* 0x0000002700057c82 */ /* 0x002fe20008000000 */
[----:B------:R-:W-:Y:S05]  /*3b70*/  BRA.U UP3, `(.L_x_65) ;  /* 0xfffffffd03007547 */ /* 0x000fea000b83ffff */
.L_x_62:
[----:B------:R-:W-:Y:S01]  /*3b80*/  UIADD3 UR4, UPT, UPT, UR45, 0x1, URZ ;  /* 0x000000012d047890 */ /* 0x000fe2000fffe0ff */
[C---:B------:R-:W-:Y:S01]  /*3b90*/  ISETP.NE.AND P0, PT, R10.reuse, 0x2, PT ;  /* 0x000000020a00780c */ /* 0x040fe20003f05270 */
[----:B------:R-:W-:Y:S02]  /*3ba0*/  UIADD3 UR5, UPT, UPT, UR46, 0xb0, URZ ;  /* 0x000000b02e057890 */ /* 0x000fe4000fffe0ff */
[----:B------:R-:W-:Y:S01]  /*3bb0*/  UISETP.NE.AND UP0, UPT, UR4, 0x4, UPT ;  /* 0x000000040400788c */ /* 0x000fe2000bf05270 */
[----:B-12---:R-:W-:Y:S02]  /*3bc0*/  SEL R0, RZ, 0x1, P0 ;  /* 0x00000001ff007807 */ /* 0x006fe40000000000 */
[----:B------:R-:W-:Y:S01]  /*3bd0*/  SEL R10, R10, RZ, P0 ;  /* 0x000000ff0a0a7207 */ /* 0x000fe20000000000 */
[----:B------:R-:W-:Y:S01]  /*3be0*/  USEL UR6, URZ, 0x1, UP0 ;  /* 0x00000001ff067887 */ /* 0x000fe20008000000 */
[----:B------:R-:W-:Y:S01]  /*3bf0*/  LOP3.LUT R9, R9, R0, RZ, 0x3c, !PT ;  /* 0x0000000009097212 */ /* 0x000fe200078e3cff */
[----:B------:R-:W-:Y:S01]  /*3c00*/  USEL UR45, UR4, URZ, UP0 ;  /* 0x000000ff042d7287 */ /* 0x000fe20008000000 */
[----:B------:R1:W-:Y:S03]  /*3c10*/  UTCBAR [UR5], URZ ;  /* 0x000000ff050073e9 */ /* 0x0003e600080000ff */
[----:B------:R-:W-:Y:S01]  /*3c20*/  LOP3.LUT R11, R11, UR6, RZ, 0x3c, !PT ;  /* 0x000000060b0b7c12 */ /* 0x000fe2000f8e3cff */
[----:B------:R-:W-:Y:S07]  /*3c30*/  @P1 BRA `(.L_x_66) ;  /* 0xfffffff800381947 */ /* 0x000fee000383ffff */
[----:B------:R-:W2:Y:S01]  /*3c40*/  S2UR UR8, SR_CgaCtaId ;  /* 0x00000000000879c3 */ /* 0x000ea20000008800 */
[----:B------:R-:W-:Y:S01]  /*3c50*/  ELECT P0, URZ, PT ;  /* 0x0000000000ff782f */ /* 0x000fe20003800000 */
[----:B------:R-:W-:Y:S01]  /*3c60*/  IMAD.MOV.U32 R0, RZ, RZ, 0x1 ;  /* 0x00000001ff007424 */ /* 0x000fe200078e00ff */
[----:B------:R-:W-:Y:S01]  /*3c70*/  UIADD3 UR41, UPT, UPT, UR41, 0xd0, URZ ;  /* 0x000000d029297890 */ /* 0x000fe2000fffe0ff */
[----:B------:R-:W-:Y:S01]  /*3c80*/  SHF.L.U32 R2, R11, 0x1f, RZ ;  /* 0x0000001f0b027819 */ /* 0x000fe200000006ff */
[----:B------:R-:W-:-:S03]  /*3c90*/  UMOV UR4, 0x40 ;  /* 0x0000004000047882 */ /* 0x000fc60000000000 */
[----:B------:R-:W-:Y:S01]  /*3ca0*/  UVIRTCOUNT.DEALLOC.SMPOOL 0x80 ;  /* 0x000000800000784c */ /* 0x000fe20000000000 */
[----:B--2---:R-:W-:Y:S02]  /*3cb0*/  ULEA UR8, UR8, UR4, 0x18 ;  /* 0x0000000408087291 */ /* 0x004fe4000f8ec0ff */
[----:B------:R-:W-:-:S07]  /*3cc0*/  ULEA UR4, UR45, UR41, 0x3 ;  /* 0x000000292d047291 */ /* 0x000fce000f8e18ff */
[----:B------:R2:W-:Y:S02]  /*3cd0*/  @P0 STS.U8 [UR8+0x1c], R0 ;  /* 0x00001c00ff000988 */ /* 0x0005e40008000008 */
[----:B------:R-:W4:Y:S02]  /*3ce0*/  SYNCS.PHASECHK.TRANS64.TRYWAIT P0, [UR4], R2 ;  /* 0x00000002ff0075a7 */ /* 0x000f240008001104 */
[----:B--2-4-:R-:W-:Y:S05]  /*3cf0*/  @!P0 BRA `(.L_x_67) ;  /* 0x0000005400588947 */ /* 0x014fea0003800000 */
.L_x_158:
[----:B------:R-:W-:-:S04]  /*3d00*/  UIADD3 UR4, UPT, UPT, UR45, 0x1, URZ ;  /* 0x000000012d047890 */ /* 0x000fc8000fffe0ff */
[----:B------:R-:W-:-:S04]  /*3d10*/  UISETP.NE.AND UP0, UPT, UR4, 0x4, UPT ;  /* 0x000000040400788c */ /* 0x000fc8000bf05270 */
[----:B------:R-:W-:Y:S02]  /*3d20*/  USEL UR6, URZ, 0x1, UP0 ;  /* 0x00000001ff067887 */ /* 0x000fe40008000000 */
[----:B------:R-:W-:-:S04]  /*3d30*/  USEL UR4, UR4, URZ, UP0 ;  /* 0x000000ff04047287 */ /* 0x000fc80008000000 */
[----:B-1----:R-:W-:Y:S01]  /*3d40*/  ULEA UR5, UR4, UR41, 0x3 ;  /* 0x0000002904057291 */ /* 0x002fe2000f8e18ff */
[----:B--2---:R-:W-:-:S04]  /*3d50*/  LOP3.LUT R2, R11, UR6, RZ, 0x3c, !PT ;  /* 0x000000060b027c12 */ /* 0x004fc8000f8e3cff */
[----:B------:R-:W-:-:S04]  /*3d60*/  SHF.L.U32 R3, R2, 0x1f, RZ ;  /* 0x0000001f02037819 */ /* 0x000fc800000006ff */
[----:B------:R-:W1:Y:S02]  /*3d70*/  SYNCS.PHASECHK.TRANS64.TRYWAIT P0, [UR5], R3 ;  /* 0x00000003ff0075a7 */ /* 0x000e640008001105 */
[----:B-1----:R-:W-:Y:S05]  /*3d80*/  @!P0 BRA `(.L_x_68) ;  /* 0x00000054004c8947 */ /* 0x002fea0003800000 */
.L_x_160:
        /* <DEDUP_REMOVED lines=9> */
.L_x_162:
[----:B------:R-:W-:-:S04]  /*3e20*/  UIADD3 UR4, UPT, UPT, UR4, 0x1, URZ ;  /* 0x0000000104047890 */ /* 0x000fc8000fffe0ff */
[----:B------:R-:W-:-:S04]  /*3e30*/  UISETP.NE.AND UP0, UPT, UR4, 0x4, UPT ;  /* 0x000000040400788c */ /* 0x000fc8000bf05270 */
[----:B------:R-:W-:Y:S02]  /*3e40*/  USEL UR5, URZ, 0x1, UP0 ;  /* 0x00000001ff057887 */ /* 0x000fe40008000000 */
[----:B------:R-:W-:-:S04]  /*3e50*/  USEL UR4, UR4, URZ, UP0 ;  /* 0x000000ff04047287 */ /* 0x000fc80008000000 */
[----:B------:R-:W-:Y:S01]  /*3e60*/  ULEA UR4, UR4, UR41, 0x3 ;  /* 0x0000002904047291 */ /* 0x000fe2000f8e18ff */
[----:B------:R-:W-:-:S04]  /*3e70*/  LOP3.LUT R2, R2, UR5, RZ, 0x3c, !PT ;  /* 0x0000000502027c12 */ /* 0x000fc8000f8e3cff */
[----:B------:R-:W-:-:S04]  /*3e80*/  SHF.L.U32 R2, R2, 0x1f, RZ ;  /* 0x0000001f02027819 */ /* 0x000fc800000006ff */
[----:B------:R-:W2:Y:S02]  /*3e90*/  SYNCS.PHASECHK.TRANS64.TRYWAIT P0, [UR4], R2 ;  /* 0x00000002ff0075a7 */ /* 0x000ea40008001104 */
[----:B--2---:R-:W-:Y:S05]  /*3ea0*/  @!P0 BRA `(.L_x_70) ;  /* 0x0000005400348947 */ /* 0x004fea0003800000 */
.L_x_164:
[----:B------:R-:W-:Y:S01]  /*3eb0*/  NOP ;  /* 0x0000000000007918 */ /* 0x000fe20000000000 */
[----:B-1----:R-:W1:Y:S01]  /*3ec0*/  LDS R0, [UR8+0x14] ;  /* 0x00001408ff007984 */ /* 0x002e620008000800 */
[----:B------:R-:W-:Y:S01]  /*3ed0*/  ULOP3.LUT UR4, UR65, 0xffff, URZ, 0xc0, !UPT ;  /* 0x0000ffff41047892 */ /* 0x000fe2000f8ec0ff */
[----:B------:R-:W-:Y:S01]  /*3ee0*/  UMOV UR5, 0xffff ;  /* 0x0000ffff00057882 */ /* 0x000fe20000000000 */
[----:B------:R-:W-:Y:S02]  /*3ef0*/  UMOV UR6, 0x1 ;  /* 0x0000000100067882 */ /* 0x000fe40000000000 */
[----:B------:R-:W-:-:S04]  /*3f00*/  USHF.R.U32.HI UR4, URZ, 0x5, UR4 ;  /* 0x00000005ff047899 */ /* 0x000fc80008011604 */
[----:B------:R-:W-:Y:S02]  /*3f10*/  USHF.L.U32 UR5, UR5, UR4, URZ ;  /* 0x0000000405057299 */ /* 0x000fe400080006ff */
[----:B------:R-:W-:-:S04]  /*3f20*/  USHF.L.U32 UR4, UR6, UR4, URZ ;  /* 0x0000000406047299 */ /* 0x000fc800080006ff */
[----:B-1----:R-:W-:-:S04]  /*3f30*/  LOP3.LUT R0, R0, UR5, RZ, 0xc0, !PT ;  /* 0x0000000500007c12 */ /* 0x002fc8000f8ec0ff */
[----:B------:R-:W-:-:S13]  /*3f40*/  ISETP.NE.AND P0, PT, R0, UR5, PT ;  /* 0x0000000500007c0c */ /* 0x000fda000bf05270 */
[----:B------:R-:W-:Y:S05]  /*3f50*/  @P0 BRA `(.L_x_71) ;  /* 0x0000000000580947 */ /* 0x000fea0003800000 */
[----:B------:R-:W1:Y:S02]  /*3f60*/  LDS R0, [UR8+0x18] ;  /* 0x00001808ff007984 */ /* 0x000e640008000800 */
[----:B-1----:R-:W-:-:S04]  /*3f70*/  LOP3.LUT R0, R0, UR4, RZ, 0xc0, !PT ;  /* 0x0000000400007c12 */ /* 0x002fc8000f8ec0ff */
[----:B------:R-:W-:-:S13]  /*3f80*/  ISETP.NE.AND P0, PT, R0, UR4, PT ;  /* 0x0000000400007c0c */ /* 0x000fda000bf05270 */
[----:B------:R-:W-:Y:S05]  /*3f90*/  @P0 BRA `(.L_x_72) ;  /* 0x00000000003c0947 */ /* 0x000fea0003800000 */
[----:B------:R-:W1:Y:S01]  /*3fa0*/  S2R R2, SR_LANEID ;  /* 0x0000000000027919 */ /* 0x000e620000000000 */
[----:B------:R-:W-:-:S06]  /*3fb0*/  ULOP3.LUT UR5, URZ, UR5, URZ, 0x33, !UPT ;  /* 0x00000005ff057292 */ /* 0x000fcc000f8e33ff */
[----:B------:R-:W-:-:S04]  /*3fc0*/  IMAD.U32 R0, RZ, RZ, UR5 ;  /* 0x00000005ff007e24 */ /* 0x000fc8000f8e00ff */
[----:B------:R2:W4:Y:S02]  /*3fd0*/  REDUX UR7, R0 ;  /* 0x00000000000773c4 */ /* 0x0005240000000000 */
[----:B------:R1:W-:Y:S01]  /*3fe0*/  UTCATOMSWS.AND URZ, UR5 ;  /* 0x0000000500ff79e3 */ /* 0x0003e20008000000 */
[----:B--2---:R-:W-:Y:S01]  /*3ff0*/  LOP3.LUT R0, RZ, UR4, RZ, 0x33, !PT ;  /* 0x00000004ff007c12 */ /* 0x004fe2000f8e33ff */
[----:B------:R-:W-:Y:S02]  /*4000*/  VOTEU.ANY UR4, UPT, PT ;  /* 0x0000000000047886 */ /* 0x000fe400038e0100 */
[----:B------:R-:W-:Y:S02]  /*4010*/  UFLO.U32 UR4, UR4 ;  /* 0x00000004000472bd */ /* 0x000fe400080e0000 */
[----:B------:R-:W2:Y:S04]  /*4020*/  REDUX UR6, R0 ;  /* 0x00000000000673c4 */ /* 0x000ea80000000000 */
[----:B-1----:R-:W-:-:S02]  /*4030*/  ISETP.EQ.U32.AND P0, PT, R2, UR4, PT ;  /* 0x0000000402007c0c */ /* 0x002fc4000bf02070 */
[----:B----4-:R-:W-:-:S11]  /*4040*/  MOV R2, UR7 ;  /* 0x0000000700027c02 */ /* 0x010fd60008000f00 */
[----:B------:R1:W-:Y:S01]  /*4050*/  @P0 ATOMS.AND RZ, [UR8+0x14], R2 ;  /* 0x00001402ffff098c */ /* 0x0003e2000a800008 */
[----:B--2---:R-:W-:-:S05]  /*4060*/  IMAD.U32 R0, RZ, RZ, UR6 ;  /* 0x00000006ff007e24 */ /* 0x004fca000f8e00ff */
[----:B------:R1:W-:Y:S01]  /*4070*/  @P0 ATOMS.AND RZ, [UR8+0x18], R0 ;  /* 0x00001800ffff098c */ /* 0x0003e2000a800008 */
[----:B------:R-:W-:Y:S05]  /*4080*/  BRA `(.L_x_73) ;  /* 0x0000000000147947 */ /* 0x000fea0003800000 */
.L_x_72:
[----:B------:R-:W-:Y:S02]  /*4090*/  MOV R2, 0x40b0 ;  /* 0x000040b000027802 */ /* 0x000fe40000000f00 */
[----:B---3-5:R-:W-:Y:S05]  /*40a0*/  CALL.REL.NOINC `($__internal_0_$__cuda_sm10x_tcgen05_guardrail_trap_col_being_dealloced_not_returned_by_alloc) ;  /* 0x00000058001c7944 */ /* 0x028fea0003c00000 */
[----:B------:R-:W-:Y:S05]  /*40b0*/  BRA `(.L_x_73) ;  /* 0x0000000000087947 */ /* 0x000fea0003800000 */
.L_x_71:
[----:B------:R-:W-:Y:S02]  /*40c0*/  MOV R2, 0x40e0 ;  /* 0x000040e000027802 */ /* 0x000fe40000000f00 */
[----:B---3-5:R-:W-:Y:S05]  /*40d0*/  CALL.REL.NOINC `($__internal_2_$__cuda_sm10x_tcgen05_guardrail_trap_unallocated_columns_being_dealloced) ;  /* 0x0000005800287944 */ /* 0x028fea0003c00000 */
.L_x_73:
[----:B------:R-:W-:Y:S01]  /*40e0*/  NOP ;  /* 0x0000000000007918 */ /* 0x000fe20000000000 */
[----:B------:R-:W-:Y:S05]  /*40f0*/  EXIT ;  /* 0x000000000000794d */ /* 0x000fea0003800000 */
.L_x_55:
[----:B------:R-:W-:-:S09]  /*4100*/  UISETP.NE.OR UP0, UPT, UR18, 0x3, !UP3 ;  /* 0x000000031200788c */ /* 0x000fd2000df05670 */
[----:B------:R-:W-:Y:S05]  /*4110*/  BRA.U UP0, `(.L_x_74) ;  /* 0x0000001100807547 */ /* 0x000fea000b800000 */
[----:B------:R-:W2:Y:S01]  /*4120*/  LDCU.64 UR4, c[0x0][0x888] ;  /* 0x00011100ff0477ac */ /* 0x000ea20008000a00 */
[----:B------:R-:W3:Y:S01]  /*4130*/  LDC.64 R12, c[0x0][0x348] ;  /* 0x0000d200ff0c7b82 */ /* 0x000ee20000000a00 */
[----:B------:R-:W-:Y:S02]  /*4140*/  HFMA2 R9, -RZ, RZ, 0, 0 ;  /* 0x00000000ff097431 */ /* 0x000fe400000001ff */
[----:B------:R-:W-:Y:S01]  /*4150*/  IMAD.MOV.U32 R11, RZ, RZ, 0x1 ;  /* 0x00000001ff0b7424 */ /* 0x000fe200078e00ff */
[----:B------:R-:W4:Y:S01]  /*4160*/  LDCU UR38, c[0x0][0x370] ;  /* 0x00006e00ff2677ac */ /* 0x000f220008000800 */
[----:B------:R-:W-:Y:S01]  /*4170*/  IMAD.MOV.U32 R10, RZ, RZ, RZ ;  /* 0x000000ffff0a7224 */ /* 0x000fe200078e00ff */
[----:B------:R-:W-:Y:S01]  /*4180*/  MOV R3, 0x2000 ;  /* 0x0000200000037802 */ /* 0x000fe20000000f00 */
[----:B------:R-:W4:Y:S01]  /*4190*/  LDCU.128 UR48, c[0x0][0xb10] ;  /* 0x00016200ff3077ac */ /* 0x000f220008000c00 */
[----:B------:R-:W1:Y:S01]  /*41a0*/  LDCU UR37, c[0x0][0x374] ;  /* 0x00006e80ff2577ac */ /* 0x000e620008000800 */
[----:B------:R-:W1:Y:S01]  /*41b0*/  LDCU.64 UR30, c[0x0][0x890] ;  /* 0x00011200ff1e77ac */ /* 0x000e620008000a00 */
[----:B------:R-:W1:Y:S01]  /*41c0*/  LDCU UR15, c[0x0][0xb0c] ;  /* 0x00016180ff0f77ac */ /* 0x000e620008000800 */
[----:B--2---:R-:W-:Y:S01]  /*41d0*/  UISETP.NE.U32.AND UP0, UPT, UR4, URZ, UPT ;  /* 0x000000ff0400728c */ /* 0x004fe2000bf05070 */
[----:B------:R-:W2:Y:S01]  /*41e0*/  LDCU UR44, c[0x0][0xb20] ;  /* 0x00016400ff2c77ac */ /* 0x000ea20008000800 */
[----:B------:R-:W2:Y:S01]  /*41f0*/  LDCU UR4, c[0x0][0xb30] ;  /* 0x00016600ff0477ac */ /* 0x000ea20008000800 */
[----:B------:R-:W-:Y:S01]  /*4200*/  UMOV UR21, 0x400 ;  /* 0x0000040000157882 */ /* 0x000fe20000000000 */
[----:B----4-:R-:W-:-:S02]  /*4210*/  UIMAD.WIDE.U32 UR6, UR38, UR48, URZ ;  /* 0x00000030260672a5 */ /* 0x010fc4000f8e00ff */
[----:B-1----:R-:W-:Y:S02]  /*4220*/  UIMAD.WIDE.U32 UR8, UR37, UR51, URZ ;  /* 0x00000033250872a5 */ /* 0x002fe4000f8e00ff */
[----:B------:R-:W-:Y:S02]  /*4230*/  ULEA UR21, UR47, UR21, 0x18 ;  /* 0x000000152f157291 */ /* 0x000fe4000f8ec0ff */
[----:B------:R-:W-:Y:S02]  /*4240*/  USEL UR39, URZ, 0x1, UP6 ;  /* 0x00000001ff277887 */ /* 0x000fe4000b000000 */
[----:B------:R-:W-:Y:S02]  /*4250*/  UISETP.NE.U32.AND UP6, UPT, UR30, URZ, UPT ;  /* 0x000000ff1e00728c */ /* 0x000fe4000bfc5070 */
[----:B------:R-:W-:Y:S02]  /*4260*/  UIADD3 UR40, UPT, UPT, UR21, 0x58, URZ ;  /* 0x0000005815287890 */ /* 0x000fe4000fffe0ff */
[----:B------:R-:W-:-:S02]  /*4270*/  UISETP.NE.AND.EX UP5, UPT, UR5, URZ, UPT, UP0 ;  /* 0x000000ff0500728c */ /* 0x000fc4000bfa5300 */
[----:B------:R-:W-:Y:S01]  /*4280*/  UISETP.NE.AND UP0, UPT, UR42, 0x1, UPT ;  /* 0x000000012a00788c */ /* 0x000fe2000bf05270 */
[----:B------:R-:W-:Y:S01]  /*4290*/  UMOV UR6, UR7 ;  /* 0x0000000700067c82 */ /* 0x000fe20008000000 */
[----:B------:R-:W-:Y:S01]  /*42a0*/  UMOV UR41, UR9 ;  /* 0x0000000900297c82 */ /* 0x000fe20008000000 */
[----:B------:R-:W-:Y:S02]  /*42b0*/  UISETP.NE.AND UP0, UPT, UR15, 0x1, UPT ;  /* 0x000000010f00788c */ /* 0x000fe4000bf05270 */
[----:B------:R-:W-:Y:S02]  /*42c0*/  UPLOP3.LUT UP4, UPT, UPT, UPT, UPT, 0x40, 0x4 ;  /* 0x000000000004789c */ /* 0x000fe40003f8e870 */
[----:B------:R-:W-:Y:S01]  /*42d0*/  UISETP.GE.AND UP2, UPT, UR42, 0x1, UPT ;  /* 0x000000012a00788c */ /* 0x000fe2000bf46270 */
[----:B------:R-:W1:Y:S01]  /*42e0*/  LDCU.64 UR22, c[0x0][0xb28] ;  /* 0x00016500ff1677ac */ /* 0x000e620008000a00 */
[----:B------:R-:W-:Y:S02]  /*42f0*/  UISETP.NE.AND.EX UP6, UPT, UR31, URZ, UPT, UP6 ;  /* 0x000000ff1f00728c */ /* 0x000fe4000bfc5360 */
[----:B------:R-:W-:-:S02]  /*4300*/  UIADD3 UR33, UPT, UPT, UR21, 0x40, URZ ;  /* 0x0000004015217890 */ /* 0x000fc4000fffe0ff */
[----:B------:R-:W-:Y:S02]  /*4310*/  UIADD3 UR25, UPT, UPT, UR21, 0x48, URZ ;  /* 0x0000004815197890 */ /* 0x000fe4000fffe0ff */
[----:B------:R-:W-:Y:S02]  /*4320*/  UIADD3 UR17, UPT, UPT, UR21, 0x50, URZ ;  /* 0x0000005015117890 */ /* 0x000fe4000fffe0ff */
[----:B------:R-:W-:Y:S02]  /*4330*/  UPRMT UR40, UR47, 0x654, UR40 ;  /* 0x000006542f287896 */ /* 0x000fe40008000028 */
[----:B------:R-:W-:Y:S02]  /*4340*/  USHF.R.U32.HI UR43, URZ, UR49, UR6 ;  /* 0x00000031ff2b7299 */ /* 0x000fe40008011606 */
[----:B--2---:R-:W-:Y:S02]  /*4350*/  USHF.R.U32.HI UR41, URZ, UR44, UR41 ;  /* 0x0000002cff297299 */ /* 0x004fe40008011629 */
[----:B------:R-:W-:-:S02]  /*4360*/  UISETP.NE.AND UP0, UPT, UR50, 0x1, UPT ;  /* 0x000000013200788c */ /* 0x000fc4000bf05270 */
[----:B---3--:R-:W-:-:S11]  /*4370*/  UISETP.NE.AND UP3, UPT, UR4, 0x1, UPT ;  /* 0x000000010400788c */ /* 0x008fd6000bf65270 */
.L_x_85:
[C---:B------:R-:W-:Y:S02]  /*4380*/  LEA R8, R10.reuse, UR21, 0x3 ;  /* 0x000000150a087c11 */ /* 0x040fe4000f8e18ff */
[----:B------:R-:W-:Y:S02]  /*4390*/  SHF.L.U32 R0, R9, 0x1f, RZ ;  /* 0x0000001f09007819 */ /* 0x000fe400000006ff */
[----:B------:R-:W-:Y:S02]  /*43a0*/  LEA R4, R10, UR21, 0x4 ;  /* 0x000000150a047c11 */ /* 0x000fe4000f8e20ff */
[----:B--2---:R-:W2:Y:S02]  /*43b0*/  SYNCS.PHASECHK.TRANS64.TRYWAIT P0, [R8+URZ+0x90], R0 ;  /* 0x00009000080075a7 */ /* 0x004ea400080011ff */
[----:B--2---:R-:W-:Y:S05]  /*43c0*/  @!P0 BRA `(.L_x_75) ;  /* 0x0000005000048947 */ /* 0x004fea0003800000 */
.L_x_165:
[----:B------:R-:W3:Y:S01]  /*43d0*/  LDS.128 R4, [R4+0x120] ;  /* 0x0001200004047984 */ /* 0x000ee20000000c00 */
[----:B------:R-:W-:Y:S01]  /*43e0*/  UISETP.GE.AND UP0, UPT, UR42, 0x1, UPT ;  /* 0x000000012a00788c */ /* 0x000fe2000bf06270 */
[----:B------:R-:W-:Y:S01]  /*43f0*/  @!PT LDS RZ, [RZ] ;  /* 0x00000000fffff984 */ /* 0x000fe20000000800 */
[----:B------:R-:W-:Y:S01]  /*4400*/  @!PT LDS RZ, [RZ] ;  /* 0x00000000fffff984 */ /* 0x000fe20000000800 */
[----:B------:R-:W-:Y:S01]  /*4410*/  @!PT LDS RZ, [RZ] ;  /* 0x00000000fffff984 */ /* 0x000fe20000000800 */
[----:B------:R-:W-:Y:S01]  /*4420*/  @!PT LDS RZ, [RZ] ;  /* 0x00000000fffff984 */ /* 0x000fe20000000800 */
[----:B------:R4:W-:Y:S06]  /*4430*/  MEMBAR.ALL.CTA ;  /* 0x0000000000007992 */ /* 0x0009ec0000008000 */
[----:B----4-:R-:W4:Y:S01]  /*4440*/  FENCE.VIEW.ASYNC.S ;  /* 0x00000000000073c6 */ /* 0x010f220000000000 */
[----:B---3--:R-:W-:Y:S11]  /*4450*/  LOP3.LUT P0, RZ, R6, 0x1, RZ, 0xc0, !PT ;  /* 0x0000000106ff7812 */ /* 0x008ff6000780c0ff */
[----:B------:R-:W-:Y:S02]  /*4460*/  @!UPT UIADD3 URZ, UPT, UPT, URZ, URZ, URZ ;  /* 0x000000fffffff290 */ /* 0x000fe4000fffe0ff */
[----:B----4-:R-:W-:Y:S01]  /*4470*/  VOTEU.ANY UP2, P0 ;  /* 0x0000000000ff7886 */ /* 0x010fe20000040100 */
[----:B------:R-:W-:Y:S11]  /*4480*/  PLOP3.LUT P0, PT, PT, PT, UP2, 0x80, 0x8 ;  /* 0x000000000008781c */ /* 0x000ff60003f0f028 */
[----:B------:R-:W-:Y:S02]  /*4490*/  @!UPT UIADD3 URZ, UPT, UPT, URZ, URZ, URZ ;  /* 0x000000fffffff290 */ /* 0x000fe4000fffe0ff */
[----:B--2---:R-:W-:Y:S02]  /*44a0*/  @P0 SHF.R.U32.HI R0, RZ, 0x10, R5 ;  /* 0x00000010ff000819 */ /* 0x004fe40000011605 */
[----:B------:R-:W-:Y:S02]  /*44b0*/  @P0 MOV R2, R4 ;  /* 0x0000000400020202 */ /* 0x000fe40000000f00 */
[----:B------:R-:W-:Y:S01]  /*44c0*/  @P0 R2UR UR4, R0 ;  /* 0x00000000000402ca */ /* 0x000fe200000e0000 */
[----:B------:R-:W-:Y:S01]  /*44d0*/  VIADD R0, R8, 0xa0 ;  /* 0x000000a008007836 */ /* 0x000fe20000000000 */
[----:B------:R-:W-:Y:S02]  /*44e0*/  @P0 LOP3.LUT R4, R5, 0xffff, RZ, 0xc0, !PT ;  /* 0x0000ffff05040812 */ /* 0x000fe400078ec0ff */
[----:B------:R-:W-:Y:S02]  /*44f0*/  @P0 R2UR UR6, R2 ;  /* 0x00000000020602ca */ /* 0x000fe400000e0000 */
[----:B------:R-:W-:Y:S02]  /*4500*/  PRMT R0, RZ, 0x654, R0 ;  /* 0x00000654ff007816 */ /* 0x000fe40000000000 */
[----:B------:R-:W-:Y:S02]  /*4510*/  @P0 R2UR UR5, R4 ;  /* 0x00000000040502ca */ /* 0x000fe400000e0000 */
[----:B------:R2:W-:Y:S03]  /*4520*/  SYNCS.ARRIVE.TRANS64.RED.A1T0 RZ, [R0+URZ], RZ ;  /* 0x000000ff00ff79a7 */ /* 0x0005e600081004ff */
[----:B------:R-:W-:Y:S04]  /*4530*/  @UP2 UMOV UR29, UR4 ;  /* 0x00000004001d2c82 */ /* 0x000fe80008000000 */
[----:B------:R-:W-:Y:S04]  /*4540*/  @UP2 UMOV UR14, UR6 ;  /* 0x00000006000e2c82 */ /* 0x000fe80008000000 */
[----:B------:R-:W-:Y:S01]  /*4550*/  @UP2 UMOV UR13, UR5 ;  /* 0x00000005000d2c82 */ /* 0x000fe20008000000 */
[----:B------:R-:W-:Y:S05]  /*4560*/  BRA.U !UP0, `(.L_x_76) ;  /* 0x0000000108c07547 */ /* 0x000fea000b800000 */
[----:B------:R-:W-:Y:S02]  /*4570*/  UIMAD.WIDE.U32 UR18, UR13, UR51, URZ ;  /* 0x000000330d1272a5 */ /* 0x000fe4000f8e00ff */
[----:B------:R-:W-:Y:S02]  /*4580*/  UP2UR UR16, UPR, URZ, 0x4 ;  /* 0x00000004ff107883 */ /* 0x000fe40008000000 */
[----:B------:R-:W-:Y:S02]  /*4590*/  UISETP.NE.AND UP2, UPT, UR50, 0x1, UPT ;  /* 0x000000013200788c */ /* 0x000fe4000bf45270 */
[----:B------:R-:W-:Y:S02]  /*45a0*/  UIMAD.WIDE.U32 UR26, UR14, UR48, URZ ;  /* 0x000000300e1a72a5 */ /* 0x000fe4000f8e00ff */
[----:B------:R-:W-:Y:S02]  /*45b0*/  USEL UR4, UR37, UR41, !UP2 ;  /* 0x0000002925047287 */ /* 0x000fe4000d000000 */
[----:B------:R-:W-:Y:S02]  /*45c0*/  UISETP.NE.AND UP0, UPT, UR15, 0x1, UPT ;  /* 0x000000010f00788c */ /* 0x000fe4000bf05270 */
[----:B------:R-:W-:Y:S02]  /*45d0*/  UP2UR UR20, UPR, URZ, 0x2 ;  /* 0x00000002ff147883 */ /* 0x000fe40008000000 */
[----:B------:R-:W-:Y:S02]  /*45e0*/  UISETP.NE.AND UP1, UPT, UR42, 0x1, UPT ;  /* 0x000000012a00788c */ /* 0x000fe4000bf25270 */
[----:B-1----:R-:W-:Y:S02]  /*45f0*/  UIMAD.WIDE.U32 UR8, UR4, UR22, URZ ;  /* 0x00000016040872a5 */ /* 0x002fe4000f8e00ff */
[----:B------:R-:W-:Y:S01]  /*4600*/  USEL UR7, UR38, UR43, !UP0 ;  /* 0x0000002b26077287 */ /* 0x000fe2000c000000 */
[----:B------:R-:W-:Y:S02]  /*4610*/  UMOV UR5, UR19 ;  /* 0x0000001300057c82 */ /* 0x000fe40008000000 */
[----:B------:R-:W-:Y:S02]  /*4620*/  USHF.R.U32.HI UR6, URZ, UR44, UR5 ;  /* 0x0000002cff067299 */ /* 0x000fe40008011605 */
[----:B------:R-:W-:Y:S02]  /*4630*/  UIMAD.WIDE.U32 UR10, UR7, UR22, URZ ;  /* 0x00000016070a72a5 */ /* 0x000fe4000f8e00ff */
[----:B------:R-:W-:Y:S02]  /*4640*/  USEL UR6, UR13, UR6, !UP2 ;  /* 0x000000060d067287 */ /* 0x000fe4000d000000 */
[----:B------:R-:W-:Y:S01]  /*4650*/  UISETP.NE.AND UP2, UPT, UR16, URZ, UPT ;  /* 0x000000ff1000728c */ /* 0x000fe2000bf45270 */
[----:B------:R-:W-:Y:S02]  /*4660*/  UMOV UR5, UR27 ;  /* 0x0000001b00057c82 */ /* 0x000fe40008000000 */
[----:B------:R-:W-:Y:S03]  /*4670*/  USHF.R.U32.HI UR12, URZ, UR49, UR5 ;  /* 0x00000031ff0c7299 */ /* 0x000fe60008011605 */
[----:B------:R-:W-:Y:S02]  /*4680*/  UMOV UR5, UR9 ;  /* 0x0000000900057c82 */ /* 0x000fe40008000000 */
[----:B------:R-:W-:Y:S03]  /*4690*/  @UP1 USHF.R.U32.HI UR4, URZ, UR23, UR5 ;  /* 0x00000017ff041299 */ /* 0x000fe60008011605 */
[----:B------:R-:W-:Y:S01]  /*46a0*/  UMOV UR5, UR11 ;  /* 0x0000000b00057c82 */ /* 0x000fe20008000000 */
[----:B------:R-:W-:Y:S02]  /*46b0*/  UIMAD UR4, UR42, UR4, URZ ;  /* 0x000000042a0472a4 */ /* 0x000fe4000f8e02ff */
[----:B------:R-:W-:Y:S02]  /*46c0*/  @UP1 USHF.R.U32.HI UR7, URZ, UR23, UR5 ;  /* 0x00000017ff071299 */ /* 0x000fe40008011605 */
[----:B------:R-:W-:Y:S02]  /*46d0*/  USEL UR5, UR14, UR12, !UP0 ;  /* 0x0000000c0e057287 */ /* 0x000fe4000c000000 */
[----:B------:R-:W-:Y:S02]  /*46e0*/  UIMAD.WIDE.U32 UR10, UR6, UR22, URZ ;  /* 0x00000016060a72a5 */ /* 0x000fe4000f8e00ff */
[----:B------:R-:W-:Y:S02]  /*46f0*/  UIMAD UR8, UR42, UR7, URZ ;  /* 0x000000072a0872a4 */ /* 0x000fe4000f8e02ff */
[----:B------:R-:W-:Y:S03]  /*4700*/  UISETP.GE.AND UP0, UPT, UR6, UR4, UPT ;  /* 0x000000040600728c */ /* 0x000fe6000bf06270 */
[----:B------:R-:W-:Y:S01]  /*4710*/  UMOV UR4, UR11 ;  /* 0x0000000b00047c82 */ /* 0x000fe20008000000 */
[----:B------:R-:W-:Y:S02]  /*4720*/  UISETP.GE.OR UP0, UPT, UR5, UR8, UP0 ;  /* 0x000000080500728c */ /* 0x000fe40008706670 */
[----:B------:R-:W-:Y:S02]  /*4730*/  USHF.R.U32.HI UR4, URZ, UR23, UR4 ;  /* 0x00000017ff047299 */ /* 0x000fe40008011604 */
[----:B------:R-:W-:Y:S02]  /*4740*/  UIMAD.WIDE.U32 UR8, UR5, UR22, URZ ;  /* 0x00000016050872a5 */ /* 0x000fe4000f8e00ff */
[----:B------:R-:W-:Y:S04]  /*4750*/  USEL UR10, UR6, UR4, !UP1 ;  /* 0x00000004060a7287 */ /* 0x000fe8000c800000 */
[----:B------:R-:W-:Y:S01]  /*4760*/  UIADD3 UR11, UPT, UPT, -UR10, URZ, URZ ;  /* 0x000000ff0a0b7290 */ /* 0x000fe2000fffe1ff */
[----:B------:R-:W-:Y:S02]  /*4770*/  @!UP0 UMOV UR4, UR9 ;  /* 0x0000000900048c82 */ /* 0x000fe40008000000 */
[----:B------:R-:W-:Y:S02]  /*4780*/  @!UP0 USHF.R.U32.HI UR4, URZ, UR23, UR4 ;  /* 0x00000017ff048299 */ /* 0x000fe40008011604 */
[----:B------:R-:W-:Y:S02]  /*4790*/  UIMAD UR8, UR42, UR11, UR6 ;  /* 0x0000000b2a0872a4 */ /* 0x000fe4000f8e0206 */
[----:B------:R-:W-:Y:S02]  /*47a0*/  @!UP0 USEL UR4, UR5, UR4, !UP1 ;  /* 0x0000000405048287 */ /* 0x000fe4000c800000 */
[----:B------:R-:W-:Y:S02]  /*47b0*/  UISETP.NE.AND UP1, UPT, UR20, URZ, UPT ;  /* 0x000000ff1400728c */ /* 0x000fe4000bf25270 */
[----:B------:R-:W-:Y:S02]  /*47c0*/  @!UP0 UIMAD UR8, UR7, UR8, UR4 ;  /* 0x00000008070882a4 */ /* 0x000fe4000f8e0204 */
[----:B------:R-:W-:Y:S02]  /*47d0*/  @!UP0 UIADD3 UR9, UPT, UPT, UR10, -UR4, URZ ;  /* 0x800000040a098290 */ /* 0x000fe4000fffe0ff */
[----:B------:R-:W-:Y:S02]  /*47e0*/  UIADD3 UR4, UPT, UPT, -UR5, URZ, URZ ;  /* 0x000000ff05047290 */ /* 0x000fe4000fffe1ff */
[----:B------:R-:W-:Y:S02]  /*47f0*/  UIADD3 UR7, UPT, UPT, -UR6, URZ, URZ ;  /* 0x000000ff06077290 */ /* 0x000fe4000fffe1ff */
[----:B------:R-:W-:Y:S02]  /*4800*/  @!UP0 UIMAD UR6, UR9, UR42, UR5 ;  /* 0x0000002a090682a4 */ /* 0x000fe4000f8e0205 */
[----:B------:R-:W-:Y:S02]  /*4810*/  UIMAD UR14, UR15, UR4, UR14 ;  /* 0x000000040f0e72a4 */ /* 0x000fe4000f8e020e */
[----:B------:R-:W-:Y:S01]  /*4820*/  UIMAD UR13, UR50, UR7, UR13 ;  /* 0x00000007320d72a4 */ /* 0x000fe2000f8e020d */
[----:B------:R-:W-:Y:S02]  /*4830*/  @!UP0 UMOV UR5, UR8 ;  /* 0x0000000800058c82 */ /* 0x000fe40008000000 */
[----:B------:R-:W-:Y:S02]  /*4840*/  UIMAD UR14, UR5, UR15, UR14 ;  /* 0x0000000f050e72a4 */ /* 0x000fe4000f8e020e */
[----:B------:R-:W-:Y:S11]  /*4850*/  UIMAD UR13, UR6, UR50, UR13 ;  /* 0x00000032060d72a4 */ /* 0x000ff6000f8e020d */
[----:B------:R-:W-:Y:S01]  /*4860*/  @!UPT UIADD3 URZ, UPT, UPT, URZ, URZ, URZ ;  /* 0x000000fffffff290 */ /* 0x000fe2000fffe0ff */
.L_x_76:
[----:B------:R-:W3:Y:S01]  /*4870*/  @!UP3 LDCU.128 UR8, c[0x0][0xb10] ;  /* 0x00016200ff08b7ac */ /* 0x000ee20008000c00 */
[----:B------:R-:W-:Y:S02]  /*4880*/  ISETP.NE.U32.AND P0, PT, RZ, UR30, PT ;  /* 0x0000001eff007c0c */ /* 0x000fe4000bf05070 */
[----:B------:R-:W-:Y:S02]  /*4890*/  SHF.L.U32 R4, R11, 0x1f, RZ ;  /* 0x0000001f0b047819 */ /* 0x000fe400000006ff */
[----:B------:R-:W-:Y:S01]  /*48a0*/  ISETP.NE.AND.EX P0, PT, RZ, UR31, PT, P0 ;  /* 0x0000001fff007c0c */ /* 0x000fe2000bf05300 */
[----:B------:R-:W4:Y:S01]  /*48b0*/  @!UP3 LDCU UR5, c[0x0][0xb0c] ;  /* 0x00016180ff05b7ac */ /* 0x000f220008000800 */
[----:B------:R-:W-:Y:S02]  /*48c0*/  USHF.L.U32 UR35, UR24, 0x6, URZ ;  /* 0x0000000618237899 */ /* 0x000fe400080006ff */
[----:B------:R-:W-:Y:S02]  /*48d0*/  USHF.L.U32 UR34, UR28, 0x7, URZ ;  /* 0x000000071c227899 */ /* 0x000fe400080006ff */
[----:B---3--:R-:W-:Y:S07]  /*48e0*/  UIMAD.WIDE.U32 UR6, UR14, UR8, URZ ;  /* 0x000000080e0672a5 */ /* 0x008fee000f8e00ff */
[----:B------:R-:W-:Y:S01]  /*48f0*/  @!UP3 UMOV UR4, UR7 ;  /* 0x000000070004bc82 */ /* 0x000fe20008000000 */
[----:B----4-:R-:W-:Y:S02]  /*4900*/  @!UP3 UISETP.NE.AND UP0, UPT, UR5, 0x1, UPT ;  /* 0x000000010500b88c */ /* 0x010fe4000bf05270 */
[----:B------:R-:W-:Y:S02]  /*4910*/  @!UP3 USHF.R.U32.HI UR4, URZ, UR9, UR4 ;  /* 0x00000009ff04b299 */ /* 0x000fe40008011604 */
[----:B------:R-:W-:Y:S02]  /*4920*/  UIMAD.WIDE.U32 UR6, UR13, UR11, URZ ;  /* 0x0000000b0d0672a5 */ /* 0x000fe4000f8e00ff */
[----:B------:R-:W-:Y:S02]  /*4930*/  @!UP3 USEL UR8, UR14, UR4, !UP0 ;  /* 0x000000040e08b287 */ /* 0x000fe4000c000000 */
[----:B------:R-:W-:Y:S03]  /*4940*/  @!UP3 UISETP.NE.AND UP0, UPT, UR10, 0x1, UPT ;  /* 0x000000010a00b88c */ /* 0x000fe6000bf05270 */
[----:B------:R-:W-:Y:S02]  /*4950*/  @!UP3 UMOV UR6, UR7 ;  /* 0x000000070006bc82 */ /* 0x000fe40008000000 */
[----:B------:R-:W3:Y:S02]  /*4960*/  @!UP3 LDCU UR4, c[0x0][0xb20] ;  /* 0x00016400ff04b7ac */ /* 0x000ee40008000800 */
[----:B---3--:R-:W-:Y:S04]  /*4970*/  @!UP3 USHF.R.U32.HI UR6, URZ, UR4, UR6 ;  /* 0x00000004ff06b299 */ /* 0x008fe80008011606 */
[----:B------:R-:W-:Y:S04]  /*4980*/  @!UP3 USEL UR6, UR13, UR6, !UP0 ;  /* 0x000000060d06b287 */ /* 0x000fe8000c000000 */
[----:B------:R-:W-:Y:S02]  /*4990*/  @!UP3 UIADD3 UR4, UPT, UPT, -UR8, UR6, URZ ;  /* 0x000000060804b290 */ /* 0x000fe4000fffe1ff */
[----:B------:R-:W-:Y:S02]  /*49a0*/  @!UP3 UIADD3 UR6, UPT, UPT, UR8, -UR6, URZ ;  /* 0x800000060806b290 */ /* 0x000fe4000fffe0ff */
[----:B------:R-:W-:Y:S02]  /*49b0*/  @!UP3 UIMAD UR14, UR4, UR5, UR14 ;  /* 0x00000005040eb2a4 */ /* 0x000fe4000f8e020e */
[----:B------:R-:W-:Y:S01]  /*49c0*/  @!UP3 UIMAD UR13, UR6, UR10, UR13 ;  /* 0x0000000a060db2a4 */ /* 0x000fe2000f8e020d */
[----:B------:R-:W-:Y:S11]  /*49d0*/  BRA.U UP4, `(.L_x_77) ;  /* 0x0000000104107547 */ /* 0x000ff6000b800000 */
[----:B------:R-:W-:Y:S04]  /*49e0*/  MOV R2, UR39 ;  /* 0x0000002700027c02 */ /* 0x000fe80008000f00 */
[----:B------:R-:W-:Y:S04]  /*49f0*/  SHF.L.U32 R2, R2, 0x1f, RZ ;  /* 0x0000001f02027819 */ /* 0x000fe800000006ff */
[----:B------:R-:W3:Y:S02]  /*4a00*/  SYNCS.PHASECHK.TRANS64.TRYWAIT P1, [UR21+0x88], R2 ;  /* 0x00008802ff0075a7 */ /* 0x000ee40008021115 */
[----:B---3--:R-:W-:Y:S05]  /*4a10*/  @!P1 BRA `(.L_x_78) ;  /* 0x0000004800849947 */ /* 0x008fea0003800000 */
.L_x_77:
[----:B------:R-:W-:Y:S05]  /*4a20*/  BRA.U !UP6, `(.L_x_79) ;  /* 0x000000010e387547 */ /* 0x000fea000b800000 */
[----:B------:R-:W-:Y:S01]  /*4a30*/  UPLOP3.LUT UP1, UPT, UPT, UPT, UP5, 0x80, 0x8 ;  /* 0x000000000008789c */ /* 0x000fe20003f2f050 */
[----:B--2---:R-:W-:Y:S01]  /*4a40*/  HFMA2 R0, -RZ, RZ, 0, 5.9604644775390625e-08 ;  /* 0x00000001ff007431 */ /* 0x004fe200000001ff */
[----:B------:R-:W2:Y:S01]  /*4a50*/  LDCU.64 UR8, c[0x0][0x358] ;  /* 0x00006b00ff0877ac */ /* 0x000ea20008000a00 */
[----:B------:R-:W-:Y:S03]  /*4a60*/  IMAD.MOV.U32 R53, RZ, RZ, 0x1 ;  /* 0x00000001ff357424 */ /* 0x000fe600078e00ff */
[----:B------:R-:W-:Y:S05]  /*4a70*/  PLOP3.LUT P1, PT, PT, PT, UP1, 0x80, 0x8 ;  /* 0x000000000008781c */ /* 0x000fea0003f2f018 */
[----:B------:R-:W3:Y:S01]  /*4a80*/  @UP1 LDCU.64 UR4, c[0x0][0x888] ;  /* 0x00011100ff0417ac */ /* 0x000ee20008000a00 */
[----:B------:R-:W-:Y:S07]  /*4a90*/  @UP1 UIMAD UR6, UR36, UR30, URZ ;  /* 0x0000001e240612a4 */ /* 0x000fee000f8e02ff */
[----:B------:R-:W-:Y:S01]  /*4aa0*/  @!P1 PRMT R53, R0, 0x7610, R53 ;  /* 0x0000761000359816 */ /* 0x000fe20000000035 */
[----:B---3--:R-:W-:Y:S06]  /*4ab0*/  @UP1 UIMAD.WIDE UR4, UR6, 0x4, UR4 ;  /* 0x00000004060418a5 */ /* 0x008fec000f8e0204 */
[----:B------:R-:W-:Y:S01]  /*4ac0*/  IMAD.U32 R6, RZ, RZ, UR4 ;  /* 0x00000004ff067e24 */ /* 0x000fe2000f8e00ff */
[----:B------:R-:W-:Y:S04]  /*4ad0*/  MOV R7, UR5 ;  /* 0x0000000500077c02 */ /* 0x000fe80008000f00 */
[----:B------:R-:W3:Y:S01]  /*4ae0*/  @!UP1 LDCU UR4, c[0x0][0x880] ;  /* 0x00011000ff0497ac */ /* 0x000ee20008000800 */
[----:B--2--5:R4:W5:Y:S02]  /*4af0*/  @P1 LDG.E R27, desc[UR8][R6.64] ;  /* 0x00000008061b1981 */ /* 0x024964000c1e1900 */
[----:B---34-:R-:W-:Y:S07]  /*4b00*/  @!P1 IMAD.U32 R27, RZ, RZ, UR4 ;  /* 0x00000004ff1b9e24 */ /* 0x018fee000f8e00ff */
.L_x_79:
[----:B-----5:R-:W-:Y:S01]  /*4b10*/  @!P0 FSETP.EQ.AND P2, PT, R27, RZ, PT ;  /* 0x000000ff1b00820b */ /* 0x020fe20003f42000 */
[----:B------:R-:W-:Y:S01]  /*4b20*/  @!UPT UIADD3 URZ, UPT, UPT, URZ, URZ, URZ ;  /* 0x000000fffffff290 */ /* 0x000fe2000fffe0ff */
[----:B------:R-:W-:Y:S11]  /*4b30*/  @!P0 BRA `(.L_x_80) ;  /* 0x0000000000148947 */ /* 0x000ff60003800000 */
[----:B------:R-:W-:Y:S02]  /*4b40*/  LOP3.LUT P0, RZ, R53, 0xff, RZ, 0xc0, !PT ;  /* 0x000000ff35ff7812 */ /* 0x000fe4000780c0ff */
[----:B------:R-:W-:Y:S04]  /*4b50*/  PLOP3.LUT P2, PT, PT, PT, UP1, 0x80, 0x8 ;  /* 0x000000000008781c */ /* 0x000fe80003f4f018 */
[----:B------:R-:W-:Y:S07]  /*4b60*/  PLOP3.LUT P2, PT, P2, PT, PT, 0x8, 0x80 ;  /* 0x000000000080781c */ /* 0x000fee000174e170 */
[----:B------:R-:W-:Y:S11]  /*4b70*/  @P0 FSETP.EQ.AND P2, PT, R27, RZ, PT ;  /* 0x000000ff1b00020b */ /* 0x000ff60003f42000 */
[----:B------:R-:W-:Y:S02]  /*4b80*/  @!UPT UIADD3 URZ, UPT, UPT, URZ, URZ, URZ ;  /* 0x000000fffffff290 */ /* 0x000fe4000fffe0ff */
.L_x_80:
[----:B------:R-:W3:Y:S01]  /*4b90*/  SYNCS.PHASECHK.TRANS64.TRYWAIT P0, [UR21+0x60], R4 ;  /* 0x00006004ff0075a7 */ /* 0x000ee20008001115 */
[----:B------:R-:W-:Y:S04]  /*4ba0*/  ELECT P1, URZ, PT ;  /* 0x0000000000ff782f */ /* 0x000fe80003820000 */
[----:B------:R-:W-:Y:S01]  /*4bb0*/  PLOP3.LUT P1, PT, P2, P1, PT, 0xf2, 0x2f ;  /* 0x00000000002f781c */ /* 0x000fe20001723e72 */
[----:B------:R-:W-:Y:S01]  /*4bc0*/  @!UPT UIADD3 URZ, UPT, UPT, URZ, URZ, URZ ;  /* 0x000000fffffff290 */ /* 0x000fe2000fffe0ff */
[----:B---3--:R-:W-:Y:S11]  /*4bd0*/  @!P0 BRA `(.L_x_81) ;  /* 0x00000048002c8947 */ /* 0x008ff60003800000 */
.L_x_168:
[----:B--2---:R-:W-:Y:S01]  /*4be0*/  @!P1 IADD3 R2, P0, PT, R12, 0x580, RZ ;  /* 0x000005800c029810 */ /* 0x004fe20007f1e0ff */
[----:B------:R-:W-:Y:S01]  /*4bf0*/  VOTEU.ALL UP0, P1 ;  /* 0x0000000000ff7886 */ /* 0x000fe20000800000 */
[----:B------:R-:W-:Y:S01]  /*4c00*/  UMOV UR6, 0x0 ;  /* 0x0000000000067882 */ /* 0x000fe20000000000 */
[----:B------:R-:W-:Y:S01]  /*4c10*/  UMOV UR7, 0x10000000 ;  /* 0x1000000000077882 */ /* 0x000fe20000000000 */
[----:B------:R-:W-:Y:S01]  /*4c20*/  @!P1 R2UR UR5, R2 ;  /* 0x00000000020592ca */ /* 0x000fe200000e0000 */
[----:B------:R-:W-:Y:S01]  /*4c30*/  @!P1 IMAD.X R0, RZ, RZ, R13, P0 ;  /* 0x000000ffff009224 */ /* 0x000fe200000e060d */
[----:B------:R-:W-:Y:S01]  /*4c40*/  @!UP0 UIADD3 UR32, UPT, UPT, UR21, 0x400, URZ ;  /* 0x0000040015208890 */ /* 0x000fe2000fffe0ff */
[----:B------:R-:W-:Y:S03]  /*4c50*/  VOTEU.ALL UP0, P1 ;  /* 0x0000000000ff7886 */ /* 0x000fe60000800000 */
[----:B------:R-:W-:Y:S01]  /*4c60*/  @!P1 R2UR UR4, R0 ;  /* 0x00000000000492ca */ /* 0x000fe200000e0000 */
[----:B------:R-:W-:Y:S06]  /*4c70*/  @!P1 IMAD.MOV.U32 R0, RZ, RZ, 0x2000 ;  /* 0x00002000ff009424 */ /* 0x000fec00078e00ff */
[----:B------:R-:W-:Y:S06]  /*4c80*/  IMAD.U32 R6, RZ, RZ, UR5 ;  /* 0x00000005ff067e24 */ /* 0x000fec000f8e00ff */
[----:B------:R-:W-:Y:S01]  /*4c90*/  IMAD.U32 R7, RZ, RZ, UR4 ;  /* 0x00000004ff077e24 */ /* 0x000fe2000f8e00ff */
[----:B------:R-:W-:Y:S04]  /*4ca0*/  @!P1 R2UR UR4, R6 ;  /* 0x00000000060492ca */ /* 0x000fe800000e0000 */
[----:B------:R-:W-:Y:S11]  /*4cb0*/  @!P1 R2UR UR5, R7 ;  /* 0x00000000070592ca */ /* 0x000ff600000e0000 */
[----:B------:R-:W-:Y:S02]  /*4cc0*/  @!UPT UIADD3 URZ, UPT, UPT, URZ, URZ, URZ ;  /* 0x000000fffffff290 */ /* 0x000fe4000fffe0ff */
[----:B------:R2:W-:Y:S01]  /*4cd0*/  @!UP0 UTMALDG.3D [UR32], [UR4], desc[UR6] ;  /* 0x00000620040085b4 */ /* 0x0005e20008011000 */
[----:B------:R3:W-:Y:S01]  /*4ce0*/  @!P1 SYNCS.ARRIVE.TRANS64.RED.A0TR RZ, [UR21+0x40], R0 ;  /* 0x00004000ffff99a7 */ /* 0x0007e20008300415 */
[----:B--2---:R-:W-:Y:S09]  /*4cf0*/  UPRMT UR4, UR47, 0x654, UR33 ;  /* 0x000006542f047896 */ /* 0x004ff20008000021 */
[----:B------:R-:W-:Y:S01]  /*4d00*/  SYNCS.ARRIVE.TRANS64.RED.A1T0 RZ, [UR4], RZ ;  /* 0x000000ffffff79a7 */ /* 0x000fe20008100404 */
[----:B------:R-:W2:Y:S02]  /*4d10*/  SYNCS.PHASECHK.TRANS64.TRYWAIT P0, [UR21+0x68], R4 ;  /* 0x00006804ff0075a7 */ /* 0x000ea40008001115 */
[----:B--23--:R-:W-:Y:S05]  /*4d20*/  @!P0 BRA `(.L_x_82) ;  /* 0x0000004400f08947 */ /* 0x00cfea0003800000 */
.L_x_170:
[----:B------:R-:W-:Y:S01]  /*4d30*/  @!P1 IADD3 R2, P0, PT, R12, 0x580, RZ ;  /* 0x000005800c029810 */ /* 0x000fe20007f1e0ff */
[----:B------:R-:W-:Y:S01]  /*4d40*/  VOTEU.ALL UP0, P1 ;  /* 0x0000000000ff7886 */ /* 0x000fe20000800000 */
[----:B------:R-:W-:Y:S01]  /*4d50*/  UMOV UR6, 0x0 ;  /* 0x0000000000067882 */ /* 0x000fe20000000000 */
[----:B------:R-:W-:Y:S01]  /*4d60*/  UMOV UR7, 0x10000000 ;  /* 0x1000000000077882 */ /* 0x000fe20000000000 */
[----:B------:R-:W-:Y:S01]  /*4d70*/  @!P1 R2UR UR5, R2 ;  /* 0x00000000020592ca */ /* 0x000fe200000e0000 */
[----:B--2---:R-:W-:Y:S01]  /*4d80*/  @!P1 IMAD.X R0, RZ, RZ, R13, P0 ;  /* 0x000000ffff009224 */ /* 0x004fe200000e060d */
[----:B------:R-:W-:Y:S02]  /*4d90*/  @!UP0 UIADD3 UR26, UPT, UPT, UR34, 0x20, URZ ;  /* 0x00000020221a8890 */ /* 0x000fe4000fffe0ff */
[----:B------:R-:W-:Y:S02]  /*4da0*/  @!UP0 UIADD3 UR24, UPT, UPT, UR21, 0x2400, URZ ;  /* 0x0000240015188890 */ /* 0x000fe4000fffe0ff */
[----:B------:R-:W-:Y:S01]  /*4db0*/  @!P1 R2UR UR4, R0 ;  /* 0x00000000000492ca */ /* 0x000fe200000e0000 */
[----:B------:R-:W-:Y:S01]  /*4dc0*/  VOTEU.ALL UP0, P1 ;  /* 0x0000000000ff7886 */ /* 0x000fe20000800000 */
[----:B------:R-:W-:Y:S01]  /*4dd0*/  UMOV UR27, UR35 ;  /* 0x00000023001b7c82 */ /* 0x000fe20008000000 */
[----:B------:R-:W-:Y:S01]  /*4de0*/  UMOV UR28, UR36 ;  /* 0x00000024001c7c82 */ /* 0x000fe20008000000 */
[----:B------:R-:W-:Y:S03]  /*4df0*/  @!P1 IMAD.MOV.U32 R0, RZ, RZ, 0x2000 ;  /* 0x00002000ff009424 */ /* 0x000fe600078e00ff */
        /* <DEDUP_REMOVED lines=11> */
.L_x_172:
[----:B------:R-:W-:Y:S01]  /*4eb0*/  @!P1 IADD3 R2, P0, PT, R12, 0x580, RZ ;  /* 0x000005800c029810 */ /* 0x000fe20007f1e0ff */
[----:B------:R-:W-:Y:S01]  /*4ec0*/  VOTEU.ALL UP0, P1 ;  /* 0x0000000000ff7886 */ /* 0x000fe20000800000 */
[----:B------:R-:W-:Y:S01]  /*4ed0*/  UMOV UR6, 0x0 ;  /* 0x0000000000067882 */ /* 0x000fe20000000000 */
[----:B------:R-:W-:Y:S01]  /*4ee0*/  UMOV UR7, 0x10000000 ;  /* 0x1000000000077882 */ /* 0x000fe20000000000 */
[----:B------:R-:W-:Y:S01]  /*4ef0*/  @!P1 R2UR UR5, R2 ;  /* 0x00000000020592ca */ /* 0x000fe200000e0000 */
[----:B--2---:R-:W-:Y:S01]  /*4f00*/  @!P1 IMAD.X R0, RZ, RZ, R13, P0 ;  /* 0x000000ffff009224 */ /* 0x004fe200000e060d */
[----:B------:R-:W-:Y:S01]  /*4f10*/  @!UP0 UIADD3 UR18, UPT, UPT, UR34, 0x40, URZ ;  /* 0x0000004022128890 */ /* 0x000fe2000fffe0ff */
[----:B------:R-:W-:Y:S01]  /*4f20*/  VIADD R10, R10, 0x1 ;  /* 0x000000010a0a7836 */ /* 0x000fe20000000000 */
        /* <DEDUP_REMOVED lines=17> */
.L_x_174:
[----:B------:R-:W-:Y:S01]  /*5040*/  @!P1 IADD3 R2, P0, PT, R12, 0x580, RZ ;  /* 0x000005800c029810 */ /* 0x000fe20007f1e0ff */
[----:B------:R-:W-:Y:S01]  /*5050*/  VOTEU.ALL UP0, P1 ;  /* 0x0000000000ff7886 */ /* 0x000fe20000800000 */
[----:B------:R-:W-:Y:S01]  /*5060*/  UMOV UR6, 0x0 ;  /* 0x0000000000067882 */ /* 0x000fe20000000000 */
[----:B------:R-:W-:Y:S01]  /*5070*/  UMOV UR7, 0x10000000 ;  /* 0x1000000000077882 */ /* 0x000fe20000000000 */
[----:B------:R-:W-:Y:S01]  /*5080*/  @!P1 R2UR UR5, R2 ;  /* 0x00000000020592ca */ /* 0x000fe200000e0000 */
[----:B--2---:R-:W-:Y:S01]  /*5090*/  @!P1 IMAD.X R0, RZ, RZ, R13, P0 ;  /* 0x000000ffff009224 */ /* 0x004fe200000e060d */
[----:B------:R-:W-:Y:S01]  /*50a0*/  @!UP0 UIADD3 UR10, UPT, UPT, UR34, 0x60, URZ ;  /* 0x00000060220a8890 */ /* 0x000fe2000fffe0ff */
[----:B------:R-:W-:Y:S01]  /*50b0*/  R2UR UR16, R55 ;  /* 0x00000000371072ca */ /* 0x000fe200000e0000 */
[----:B------:R-:W-:Y:S01]  /*50c0*/  @!UP0 UIADD3 UR8, UPT, UPT, UR21, 0x6400, URZ ;  /* 0x0000640015088890 */ /* 0x000fe2000fffe0ff */
[----:B------:R-:W-:Y:S01]  /*50d0*/  ISETP.NE.AND P0, PT, R10, 0x2, PT ;  /* 0x000000020a00780c */ /* 0x000fe20003f05270 */
[----:B------:R-:W-:Y:S01]  /*50e0*/  @!UP0 UIADD3 UR9, UPT, UPT, UR21, 0x58, URZ ;  /* 0x0000005815098890 */ /* 0x000fe2000fffe0ff */
[----:B------:R-:W-:Y:S01]  /*50f0*/  @!P1 R2UR UR4, R0 ;  /* 0x00000000000492ca */ /* 0x000fe200000e0000 */
[----:B------:R-:W-:Y:S01]  /*5100*/  VOTEU.ALL UP0, P1 ;  /* 0x0000000000ff7886 */ /* 0x000fe20000800000 */
[----:B------:R-:W-:Y:S01]  /*5110*/  UMOV UR11, UR35 ;  /* 0x00000023000b7c82 */ /* 0x000fe20008000000 */
[----:B------:R-:W-:Y:S01]  /*5120*/  UMOV UR12, UR36 ;  /* 0x00000024000c7c82 */ /* 0x000fe20008000000 */
[----:B------:R-:W-:Y:S01]  /*5130*/  SEL R0, RZ, 0x1, P0 ;  /* 0x00000001ff007807 */ /* 0x000fe20000000000 */
[----:B------:R-:W-:Y:S01]  /*5140*/  UIADD3 UR28, UPT, UPT, UR13, UR63, URZ ;  /* 0x0000003f0d1c7290 */ /* 0x000fe2000fffe0ff */
[----:B------:R-:W-:Y:S01]  /*5150*/  IMAD.U32 R4, RZ, RZ, UR5 ;  /* 0x00000005ff047e24 */ /* 0x000fe2000f8e00ff */
[----:B------:R-:W-:Y:S01]  /*5160*/  LOP3.LUT R11, R11, 0x1, RZ, 0x3c, !PT ;  /* 0x000000010b0b7812 */ /* 0x000fe200078e3cff */
[----:B------:R-:W-:Y:S01]  /*5170*/  UMOV UR36, UR29 ;  /* 0x0000001d00247c82 */ /* 0x000fe20008000000 */
[----:B------:R-:W-:Y:S01]  /*5180*/  LOP3.LUT R9, R9, R0, RZ, 0x3c, !PT ;  /* 0x0000000009097212 */ /* 0x000fe200078e3cff */
[----:B------:R-:W-:Y:S01]  /*5190*/  UIADD3 UR24, UPT, UPT, UR14, UR16, URZ ;  /* 0x000000100e187290 */ /* 0x000fe2000fffe0ff */
[----:B------:R-:W-:Y:S01]  /*51a0*/  SEL R10, R10, RZ, P0 ;  /* 0x000000ff0a0a7207 */ /* 0x000fe20000000000 */
[----:B------:R-:W-:Y:S01]  /*51b0*/  UPLOP3.LUT UP4, UPT, UPT, UPT, UPT, 0x80, 0x8 ;  /* 0x000000000008789c */ /* 0x000fe20003f8f070 */
[----:B------:R-:W-:Y:S01]  /*51c0*/  IMAD.U32 R5, RZ, RZ, UR4 ;  /* 0x00000004ff057e24 */ /* 0x000fe2000f8e00ff */
[----:B------:R-:W-:Y:S04]  /*51d0*/  @!P1 R2UR UR4, R4 ;  /* 0x00000000040492ca */ /* 0x000fe800000e0000 */
[----:B------:R-:W-:Y:S11]  /*51e0*/  @!P1 R2UR UR5, R5 ;  /* 0x00000000050592ca */ /* 0x000ff600000e0000 */
[----:B------:R-:W-:Y:S02]  /*51f0*/  @!UPT UIADD3 URZ, UPT, UPT, URZ, URZ, URZ ;  /* 0x000000fffffff290 */ /* 0x000fe4000fffe0ff */
[----:B------:R2:W-:Y:S01]  /*5200*/  @!UP0 UTMALDG.3D [UR8], [UR4], desc[UR6] ;  /* 0x00000608040085b4 */ /* 0x0005e20008011000 */
[----:B------:R2:W-:Y:S01]  /*5210*/  @!P1 SYNCS.ARRIVE.TRANS64.RED.A0TR RZ, [UR21+0x58], R3 ;  /* 0x00005803ffff99a7 */ /* 0x0005e20008300415 */
[----:B------:R-:W-:Y:S01]  /*5220*/  SYNCS.ARRIVE.TRANS64.RED.A1T0 RZ, [UR40], RZ ;  /* 0x000000ffffff79a7 */ /* 0x000fe20008100428 */
[----:B------:R-:W-:Y:S05]  /*5230*/  BRA.U UP2, `(.L_x_85) ;  /* 0xfffffff102507547 */ /* 0x000fea000b83ffff */
[----:B------:R-:W-:-:S04]  /*5240*/  SHF.L.U32 R2, R11, 0x1f, RZ ;  /* 0x0000001f0b027819 */ /* 0x000fc800000006ff */
[----:B------:R-:W3:Y:S02]  /*5250*/  SYNCS.PHASECHK.TRANS64.TRYWAIT P0, [UR21+0x60], R2 ;  /* 0x00006002ff0075a7 */ /* 0x000ee40008001115 */
[----:B---3--:R-:W-:Y:S05]  /*5260*/  @!P0 BRA `(.L_x_86) ;  /* 0x0000004000e88947 */ /* 0x008fea0003800000 */
.L_x_176:
[----:B------:R-:W4:Y:S02]  /*5270*/  SYNCS.PHASECHK.TRANS64.TRYWAIT P0, [UR21+0x68], R2 ;  /* 0x00006802ff0075a7 */ /* 0x000f240008001115 */
[----:B----4-:R-:W-:Y:S05]  /*5280*/  @!P0 BRA `(.L_x_87) ;  /* 0x0000004000f88947 */ /* 0x010fea0003800000 */
.L_x_178:
[----:B------:R-:W4:Y:S02]  /*5290*/  SYNCS.PHASECHK.TRANS64.TRYWAIT P0, [UR21+0x70], R2 ;  /* 0x00007002ff0075a7 */ /* 0x000f240008001115 */
[----:B----4-:R-:W-:Y:S05]  /*52a0*/  @!P0 BRA `(.L_x_88) ;  /* 0x0000004400088947 */ /* 0x010fea0003800000 */
.L_x_180:
[----:B---3--:R-:W-:-:S07]  /*52b0*/  MOV R0, UR21 ;  /* 0x0000001500007c02 */ /* 0x008fce0008000f00 */
.L_x_89:
[----:B---3--:R-:W-:-:S04]  /*52c0*/  SHF.L.U32 R2, R11, 0x1f, RZ ;  /* 0x0000001f0b027819 */ /* 0x008fc800000006ff */
[----:B------:R3:W4:Y:S03]  /*52d0*/  SYNCS.PHASECHK.TRANS64.TRYWAIT P0, [R0+URZ+0x78], R2 ;  /* 0x00007802000075a7 */ /* 0x00072600080011ff */
[----:B----4-:R-:W-:Y:S05]  /*52e0*/  @!P0 NANOSLEEP.SYNCS 0x989680 ;  /* 0x009896800000895d */ /* 0x010fea0003900000 */
[----:B------:R-:W4:Y:S02]  /*52f0*/  @!P0 SYNCS.PHASECHK.TRANS64 P0, [R0+URZ+0x78], R2 ;  /* 0x00007802000085a7 */ /* 0x000f2400080010ff */
[----:B-12-4-:R-:W-:Y:S05]  /*5300*/  @P0 EXIT ;  /* 0x000000000000094d */ /* 0x016fea0003800000 */
[----:B------:R-:W-:Y:S05]  /*5310*/  BRA `(.L_x_89) ;  /* 0xfffffffc00e87947 */ /* 0x000fea000383ffff */
.L_x_74:
[----:B------:R-:W-:-:S06]  /*5320*/  UISETP.GE.AND UP0, UPT, UR18, 0x4, UPT ;  /* 0x000000041200788c */ /* 0x000fcc000bf06270 */
[----:B------:R-:W-:-:S13]  /*5330*/  PLOP3.LUT P0, PT, PT, PT, UP0, 0x80, 0x8 ;  /* 0x000000000008781c */ /* 0x000fda0003f0f008 */
[----:B-1----:R-:W-:Y:S05]  /*5340*/  @!P0 EXIT ;  /* 0x000000000000894d */ /* 0x002fea0003800000 */
[----:B------:R-:W-:Y:S01]  /*5350*/  BAR.SYNC.DEFER_BLOCKING 0x6, 0xa0 ;  /* 0x0182800000007b1d */ /* 0x000fe20000010000 */
[C---:B------:R-:W-:Y:S01]  /*5360*/  IMAD.SHL.U32 R6, R65.reuse, 0x20, RZ ;  /* 0x0000002041067824 */ /* 0x040fe200078e00ff */
[C---:B------:R-:W-:Y:S01]  /*5370*/  R2P PR, R65.reuse, 0x6 ;  /* 0x0000000641007804 */ /* 0x040fe20000000000 */
[C---:B------:R-:W-:Y:S01]  /*5380*/  IMAD.SHL.U32 R2, R65.reuse, 0x4, RZ ;  /* 0x0000000441027824 */ /* 0x040fe200078e00ff */
[----:B------:R-:W-:Y:S01]  /*5390*/  CS2R R60, SRZ ;  /* 0x00000000003c7805 */ /* 0x000fe2000001ff00 */
[C---:B------:R-:W-:Y:S01]  /*53a0*/  IMAD.U32 R23, R65.reuse, 0x10000, RZ ;  /* 0x0001000041177824 */ /* 0x040fe200078e00ff */
[----:B------:R-:W-:Y:S01]  /*53b0*/  UMOV UR44, 0x400 ;  /* 0x00000400002c7882 */ /* 0x000fe20000000000 */
[----:B------:R-:W1:Y:S01]  /*53c0*/  LDCU.64 UR4, c[0x0][0x890] ;  /* 0x00011200ff0477ac */ /* 0x000e620008000a00 */
[----:B------:R-:W2:Y:S01]  /*53d0*/  LDC.64 R50, c[0x0][0x8b0] ;  /* 0x00022c00ff327b82 */ /* 0x000ea20000000a00 */
[C---:B------:R-:W-:Y:S01]  /*53e0*/  LOP3.LUT R3, R6.reuse, 0xe0, RZ, 0xc0, !PT ;  /* 0x000000e006037812 */ /* 0x040fe200078ec0ff */
[----:B------:R-:W-:Y:S01]  /*53f0*/  IMAD.SHL.U32 R52, R65, 0x10, RZ ;  /* 0x0000001041347824 */ /* 0x000fe200078e00ff */
[----:B------:R-:W-:Y:S01]  /*5400*/  ULEA UR44, UR47, UR44, 0x18 ;  /* 0x0000002c2f2c7291 */ /* 0x000fe2000f8ec0ff */
[----:B------:R-:W-:Y:S01]  /*5410*/  LOP3.LUT R6, R6, 0x100, RZ, 0xc0, !PT ;  /* 0x0000010006067812 */ /* 0x000fe200078ec0ff */
[----:B------:R-:W-:Y:S01]  /*5420*/  IMAD.MOV.U32 R64, RZ, RZ, 0x10 ;  /* 0x00000010ff407424 */ /* 0x000fe200078e00ff */
[----:B------:R-:W-:Y:S01]  /*5430*/  LOP3.LUT R2, R3, 0x1c, R2, 0xf8, !PT ;  /* 0x0000001c03027812 */ /* 0x000fe200078ef802 */
[----:B------:R-:W-:Y:S01]  /*5440*/  IMAD.MOV.U32 R63, RZ, RZ, 0x20 ;  /* 0x00000020ff3f7424 */ /* 0x000fe200078e00ff */
[----:B------:R-:W3:Y:S01]  /*5450*/  LDC.64 R48, c[0x0][0x8a8] ;  /* 0x00022a00ff307b82 */ /* 0x000ee20000000a00 */
[----:B------:R-:W-:Y:S01]  /*5460*/  SHF.R.U32.HI R3, RZ, 0x2, R65 ;  /* 0x00000002ff037819 */ /* 0x000fe20000011641 */
[----:B------:R-:W-:Y:S01]  /*5470*/  IMAD.MOV.U32 R62, RZ, RZ, 0x1 ;  /* 0x00000001ff3e7424 */ /* 0x000fe200078e00ff */
[----:B------:R-:W-:Y:S01]  /*5480*/  LOP3.LUT R23, R23, 0x600000, RZ, 0xc0, !PT ;  /* 0x0060000017177812 */ /* 0x000fe200078ec0ff */
[----:B------:R-:W-:Y:S01]  /*5490*/  IMAD.MOV.U32 R22, RZ, RZ, RZ ;  /* 0x000000ffff167224 */ /* 0x000fe200078e00ff */
[----:B------:R-:W-:Y:S01]  /*54a0*/  LOP3.LUT R52, R6, 0x600, R52, 0xf8, !PT ;  /* 0x0000060006347812 */ /* 0x000fe200078ef834 */
[----:B------:R-:W-:Y:S01]  /*54b0*/  IMAD.MOV.U32 R59, RZ, RZ, RZ ;  /* 0x000000ffff3b7224 */ /* 0x000fe200078e00ff */
[----:B------:R-:W-:Y:S01]  /*54c0*/  LOP3.LUT R2, R2, 0x4, R3, 0x78, !PT ;  /* 0x0000000402027812 */ /* 0x000fe200078e7803 */
[----:B------:R-:W4:Y:S01]  /*54d0*/  LDS R0, [UR44+0x140] ;  /* 0x0001402cff007984 */ /* 0x000f220008000800 */
[----:B-1----:R-:W-:Y:S01]  /*54e0*/  IMAD.U32 R67, RZ, RZ, UR4 ;  /* 0x00000004ff437e24 */ /* 0x002fe2000f8e00ff */
[----:B------:R-:W-:Y:S01]  /*54f0*/  UIADD3 UR4, UPT, UPT, UR44, 0x400, URZ ;  /* 0x000004002c047890 */ /* 0x000fe2000fffe0ff */
[----:B------:R-:W-:Y:S01]  /*5500*/  LOP3.LUT R52, R52, R2, RZ, 0xfc, !PT ;  /* 0x0000000234347212 */ /* 0x000fe200078efcff */
[----:B------:R-:W-:Y:S01]  /*5510*/  IMAD.U32 R66, RZ, RZ, UR5 ;  /* 0x00000005ff427e24 */ /* 0x000fe2000f8e00ff */
[----:B------:R-:W-:Y:S01]  /*5520*/  LOP3.LUT R65, R65, 0x60, RZ, 0xc0, !PT ;  /* 0x0000006041417812 */ /* 0x000fe200078ec0ff */
[----:B------:R-:W1:Y:S01]  /*5530*/  LDCU UR60, c[0x0][0x370] ;  /* 0x00006e00ff3c77ac */ /* 0x000e620008000800 */
[----:B------:R-:W-:Y:S01]  /*5540*/  SEL R64, R64, 0xfffffff0, !P2 ;  /* 0xfffffff040407807 */ /* 0x000fe20005000000 */
[----:B------:R-:W-:Y:S01]  /*5550*/  IMAD.U32 R57, RZ, RZ, UR4 ;  /* 0x00000004ff397e24 */ /* 0x000fe2000f8e00ff */
[----:B------:R-:W-:Y:S01]  /*5560*/  SEL R63, R63, 0xffffffe0, !P1 ;  /* 0xffffffe03f3f7807 */ /* 0x000fe20004800000 */
[----:B------:R-:W1:Y:S01]  /*5570*/  LDCU UR43, c[0x0][0xb0c] ;  /* 0x00016180ff2b77ac */ /* 0x000e620008000800 */
[----:B------:R-:W1:Y:S01]  /*5580*/  LDCU UR39, c[0x0][0xb30] ;  /* 0x00016600ff2777ac */ /* 0x000e620008000800 */
[----:B------:R-:W1:Y:S01]  /*5590*/  LDCU.64 UR54, c[0x0][0x888] ;  /* 0x00011100ff3677ac */ /* 0x000e620008000a00 */
[----:B------:R-:W1:Y:S01]  /*55a0*/  LDCU.64 UR40, c[0x0][0xb28] ;  /* 0x00016500ff2877ac */ /* 0x000e620008000a00 */
[----:B------:R-:W1:Y:S01]  /*55b0*/  LDCU.128 UR56, c[0x0][0xb10] ;  /* 0x00016200ff3877ac */ /* 0x000e620008000c00 */
[----:B------:R-:W1:Y:S01]  /*55c0*/  LDCU UR53, c[0x0][0x374] ;  /* 0x00006e80ff3577ac */ /* 0x000e620008000800 */
[----:B------:R-:W-:Y:S01]  /*55d0*/  UMOV UR52, URZ ;  /* 0x000000ff00347c82 */ /* 0x000fe20008000000 */
[----:B------:R-:W-:Y:S01]  /*55e0*/  UMOV UR46, URZ ;  /* 0x000000ff002e7c82 */ /* 0x000fe20008000000 */
[----:B-1234-:R-:W-:-:S07]  /*55f0*/  IMAD.IADD R23, R0, 0x1, R23 ;  /* 0x0000000100177824 */ /* 0x01efce00078e0217 */
.L_x_133:
[C---:B------:R-:W-:Y:S02]  /*5600*/  LEA R3, R59.reuse, UR44, 0x3 ;  /* 0x0000002c3b037c11 */ /* 0x040fe4000f8e18ff */
[----:B------:R-:W-:Y:S02]  /*5610*/  SHF.L.U32 R0, R60, 0x1f, RZ ;  /* 0x0000001f3c007819 */ /* 0x000fe400000006ff */
[----:B-1----:R-:W-:Y:S02]  /*5620*/  LEA R4, R59, UR44, 0x4 ;  /* 0x0000002c3b047c11 */ /* 0x002fe4000f8e20ff */
[----:B------:R-:W1:Y:S02]  /*5630*/  SYNCS.PHASECHK.TRANS64.TRYWAIT P0, [R3+URZ+0x90], R0 ;  /* 0x00009000030075a7 */ /* 0x000e6400080011ff */
[----:B-1----:R-:W-:Y:S05]  /*5640*/  @!P0 BRA `(.L_x_90) ;  /* 0x0000004000388947 */ /* 0x002fea0003800000 */
.L_x_181:
        /* <DEDUP_REMOVED lines=8> */
[----:B--2---:R-:W-:Y:S11]  /*56d0*/  LOP3.LUT P0, RZ, R6, 0x1, RZ, 0xc0, !PT ;  /* 0x0000000106ff7812 */ /* 0x004ff6000780c0ff */
[----:B------:R-:W-:Y:S02]  /*56e0*/  @!UPT UIADD3 URZ, UPT, UPT, URZ, URZ, URZ ;  /* 0x000000fffffff290 */ /* 0x000fe4000fffe0ff */
[----:B---3--:R-:W-:Y:S01]  /*56f0*/  VOTEU.ANY UP1, P0 ;  /* 0x0000000000ff7886 */ /* 0x008fe20000020100 */
[----:B------:R-:W-:Y:S01]  /*5700*/  PLOP3.LUT P0, PT, PT, PT, UP1, 0x80, 0x8 ;  /* 0x000000000008781c */ /* 0x000fe20003f0f018 */
[----:B------:R-:W-:Y:S11]  /*5710*/  UP2UR UR62, UPR, URZ, 0x2 ;  /* 0x00000002ff3e7883 */ /* 0x000ff60008000000 */
[----:B------:R-:W-:Y:S01]  /*5720*/  @!UPT UIADD3 URZ, UPT, UPT, URZ, URZ, URZ ;  /* 0x000000fffffff290 */ /* 0x000fe2000fffe0ff */
[----:B-1----:R-:W-:Y:S02]  /*5730*/  @P0 SHF.R.U32.HI R0, RZ, 0x10, R5 ;  /* 0x00000010ff000819 */ /* 0x002fe40000011605 */
        /* <DEDUP_REMOVED lines=12> */
[----:B------:R-:W2:Y:S01]  /*5800*/  LDCU UR12, c[0x0][0xb20] ;  /* 0x00016400ff0c77ac */ /* 0x000ea20008000800 */
[----:B------:R-:W-:Y:S02]  /*5810*/  UIMAD.WIDE.U32 UR4, UR53, UR59, URZ ;  /* 0x0000003b350472a5 */ /* 0x000fe4000f8e00ff */
[----:B------:R-:W-:Y:S02]  /*5820*/  UIMAD.WIDE.U32 UR6, UR60, UR56, URZ ;  /* 0x000000383c0672a5 */ /* 0x000fe4000f8e00ff */
[----:B------:R-:W-:Y:S02]  /*5830*/  UISETP.NE.AND UP0, UPT, UR58, 0x1, UPT ;  /* 0x000000013a00788c */ /* 0x000fe4000bf05270 */
[----:B------:R-:W-:Y:S02]  /*5840*/  UIMAD.WIDE.U32 UR8, UR37, UR59, URZ ;  /* 0x0000003b250872a5 */ /* 0x000fe4000f8e00ff */
[----:B------:R-:W-:Y:S02]  /*5850*/  UIMAD.WIDE.U32 UR10, UR38, UR56, URZ ;  /* 0x00000038260a72a5 */ /* 0x000fe4000f8e00ff */
[----:B------:R-:W-:Y:S02]  /*5860*/  UISETP.NE.AND UP1, UPT, UR43, 0x1, UPT ;  /* 0x000000012b00788c */ /* 0x000fe4000bf25270 */
[----:B------:R-:W-:Y:S01]  /*5870*/  UISETP.NE.AND UP2, UPT, UR42, 0x1, UPT ;  /* 0x000000012a00788c */ /* 0x000fe2000bf45270 */
[----:B------:R-:W-:Y:S02]  /*5880*/  UMOV UR4, UR5 ;  /* 0x0000000500047c82 */ /* 0x000fe40008000000 */
[----:B--2---:R-:W-:Y:S03]  /*5890*/  USHF.R.U32.HI UR5, URZ, UR12, UR4 ;  /* 0x0000000cff057299 */ /* 0x004fe60008011604 */
[----:B------:R-:W-:Y:S02]  /*58a0*/  UMOV UR4, UR7 ;  /* 0x0000000700047c82 */ /* 0x000fe40008000000 */
[----:B------:R-:W-:Y:S02]  /*58b0*/  USHF.R.U32.HI UR7, URZ, UR57, UR4 ;  /* 0x00000039ff077299 */ /* 0x000fe40008011604 */
[----:B------:R-:W-:Y:S02]  /*58c0*/  USEL UR4, UR53, UR5, !UP0 ;  /* 0x0000000535047287 */ /* 0x000fe4000c000000 */
[----:B------:R-:W-:Y:S01]  /*58d0*/  USEL UR7, UR60, UR7, !UP1 ;  /* 0x000000073c077287 */ /* 0x000fe2000c800000 */
[----:B------:R-:W-:Y:S01]  /*58e0*/  UMOV UR5, UR9 ;  /* 0x0000000900057c82 */ /* 0x000fe20008000000 */
[----:B------:R-:W-:Y:S02]  /*58f0*/  UIMAD.WIDE.U32 UR8, UR4, UR40, URZ ;  /* 0x00000028040872a5 */ /* 0x000fe4000f8e00ff */
[----:B------:R-:W-:Y:S03]  /*5900*/  USHF.R.U32.HI UR6, URZ, UR12, UR5 ;  /* 0x0000000cff067299 */ /* 0x000fe60008011605 */
[----:B------:R-:W-:Y:S01]  /*5910*/  UMOV UR5, UR11 ;  /* 0x0000000b00057c82 */ /* 0x000fe20008000000 */
[----:B------:R-:W-:Y:S02]  /*5920*/  UIMAD.WIDE.U32 UR10, UR7, UR40, URZ ;  /* 0x00000028070a72a5 */ /* 0x000fe4000f8e00ff */
[----:B------:R-:W-:Y:S02]  /*5930*/  USHF.R.U32.HI UR12, URZ, UR57, UR5 ;  /* 0x00000039ff0c7299 */ /* 0x000fe40008011605 */
[----:B------:R-:W-:Y:S01]  /*5940*/  USEL UR6, UR37, UR6, !UP0 ;  /* 0x0000000625067287 */ /* 0x000fe2000c000000 */
[----:B------:R-:W-:Y:S02]  /*5950*/  UMOV UR5, UR9 ;  /* 0x0000000900057c82 */ /* 0x000fe40008000000 */
[----:B------:R-:W-:Y:S01]  /*5960*/  UMOV UR10, UR11 ;  /* 0x0000000b000a7c82 */ /* 0x000fe20008000000 */
[----:B------:R-:W-:Y:S02]  /*5970*/  @UP2 USHF.R.U32.HI UR4, URZ, UR41, UR5 ;  /* 0x00000029ff042299 */ /* 0x000fe40008011605 */
[----:B------:R-:W-:Y:S02]  /*5980*/  @UP2 USHF.R.U32.HI UR7, URZ, UR41, UR10 ;  /* 0x00000029ff072299 */ /* 0x000fe4000801160a */
[----:B------:R-:W-:Y:S02]  /*5990*/  UIMAD UR4, UR42, UR4, URZ ;  /* 0x000000042a0472a4 */ /* 0x000fe4000f8e02ff */
[----:B------:R-:W-:Y:S02]  /*59a0*/  UIMAD.WIDE.U32 UR10, UR6, UR40, URZ ;  /* 0x00000028060a72a5 */ /* 0x000fe4000f8e00ff */
[----:B------:R-:W-:Y:S02]  /*59b0*/  USEL UR5, UR38, UR12, !UP1 ;  /* 0x0000000c26057287 */ /* 0x000fe4000c800000 */
[----:B------:R-:W-:Y:S02]  /*59c0*/  UIMAD UR8, UR42, UR7, URZ ;  /* 0x000000072a0872a4 */ /* 0x000fe4000f8e02ff */
[----:B------:R-:W-:Y:S03]  /*59d0*/  UISETP.GE.AND UP0, UPT, UR6, UR4, UPT ;  /* 0x000000040600728c */ /* 0x000fe6000bf06270 */
[----:B------:R-:W-:Y:S01]  /*59e0*/  UMOV UR4, UR11 ;  /* 0x0000000b00047c82 */ /* 0x000fe20008000000 */
[----:B------:R-:W-:Y:S02]  /*59f0*/  UISETP.GE.OR UP0, UPT, UR5, UR8, UP0 ;  /* 0x000000080500728c */ /* 0x000fe40008706670 */
[----:B------:R-:W-:Y:S02]  /*5a00*/  USHF.R.U32.HI UR4, URZ, UR41, UR4 ;  /* 0x00000029ff047299 */ /* 0x000fe40008011604 */
[----:B------:R-:W-:Y:S02]  /*5a10*/  UIMAD.WIDE.U32 UR8, UR5, UR40, URZ ;  /* 0x00000028050872a5 */ /* 0x000fe4000f8e00ff */
[----:B------:R-:W-:Y:S02]  /*5a20*/  USEL UR11, UR6, UR4, !UP2 ;  /* 0x00000004060b7287 */ /* 0x000fe4000d000000 */
[----:B------:R-:W-:Y:S02]  /*5a30*/  UIADD3 UR8, UPT, UPT, -UR5, URZ, URZ ;  /* 0x000000ff05087290 */ /* 0x000fe4000fffe1ff */
[----:B------:R-:W-:Y:S01]  /*5a40*/  UIADD3 UR10, UPT, UPT, -UR11, URZ, URZ ;  /* 0x000000ff0b0a7290 */ /* 0x000fe2000fffe1ff */
[----:B------:R-:W-:Y:S01]  /*5a50*/  @!UP0 UMOV UR4, UR9 ;  /* 0x0000000900048c82 */ /* 0x000fe20008000000 */
[----:B------:R-:W-:Y:S02]  /*5a60*/  UIADD3 UR9, UPT, UPT, -UR6, URZ, URZ ;  /* 0x000000ff06097290 */ /* 0x000fe4000fffe1ff */
[----:B------:R-:W-:Y:S02]  /*5a70*/  @!UP0 USHF.R.U32.HI UR4, URZ, UR41, UR4 ;  /* 0x00000029ff048299 */ /* 0x000fe40008011604 */
[----:B------:R-:W-:Y:S02]  /*5a80*/  UIMAD UR10, UR42, UR10, UR6 ;  /* 0x0000000a2a0a72a4 */ /* 0x000fe4000f8e0206 */
[----:B------:R-:W-:Y:S04]  /*5a90*/  @!UP0 USEL UR4, UR5, UR4, !UP2 ;  /* 0x0000000405048287 */ /* 0x000fe8000d000000 */
[----:B------:R-:W-:Y:S02]  /*5aa0*/  @!UP0 UIMAD UR10, UR7, UR10, UR4 ;  /* 0x0000000a070a82a4 */ /* 0x000fe4000f8e0204 */
[----:B------:R-:W-:Y:S02]  /*5ab0*/  @!UP0 UIADD3 UR11, UPT, UPT, UR11, -UR4, URZ ;  /* 0x800000040b0b8290 */ /* 0x000fe4000fffe0ff */
[----:B------:R-:W-:Y:S02]  /*5ac0*/  UIMAD UR7, UR43, UR8, UR38 ;  /* 0x000000082b0772a4 */ /* 0x000fe4000f8e0226 */
[----:B------:R-:W-:Y:S02]  /*5ad0*/  @!UP0 UIMAD UR6, UR11, UR42, UR5 ;  /* 0x0000002a0b0682a4 */ /* 0x000fe4000f8e0205 */
[----:B------:R-:W-:Y:S01]  /*5ae0*/  UIMAD UR4, UR58, UR9, UR37 ;  /* 0x000000093a0472a4 */ /* 0x000fe2000f8e0225 */
[----:B------:R-:W-:Y:S02]  /*5af0*/  @!UP0 UMOV UR5, UR10 ;  /* 0x0000000a00058c82 */ /* 0x000fe40008000000 */
[----:B------:R-:W-:Y:S02]  /*5b00*/  UIMAD UR38, UR5, UR43, UR7 ;  /* 0x0000002b052672a4 */ /* 0x000fe4000f8e0207 */
[----:B------:R-:W-:Y:S11]  /*5b10*/  UIMAD UR37, UR6, UR58, UR4 ;  /* 0x0000003a062572a4 */ /* 0x000ff6000f8e0204 */
[----:B------:R-:W-:Y:S01]  /*5b20*/  @!UPT UIADD3 URZ, UPT, UPT, URZ, URZ, URZ ;  /* 0x000000fffffff290 */ /* 0x000fe2000fffe0ff */
.L_x_91:
[----:B------:R-:W-:Y:S01]  /*5b30*/  UISETP.NE.AND UP0, UPT, UR39, 0x1, UPT ;  /* 0x000000012700788c */ /* 0x000fe2000bf05270 */
[----:B------:R-:W-:Y:S01]  /*5b40*/  LOP3.LUT P0, RZ, R57, 0x3f0, RZ, 0xc0, !PT ;  /* 0x000003f039ff7812 */ /* 0x000fe2000780c0ff */
[----:B------:R-:W-:Y:S01]  /*5b50*/  USHF.L.U32 UR50, UR24, 0x6, URZ ;  /* 0x0000000618327899 */ /* 0x000fe200080006ff */
[----:B------:R-:W-:Y:S01]  /*5b60*/  BSSY.RECONVERGENT B6, `(.L_x_92) ;  /* 0x0000034000067945 */ /* 0x000fe20003800200 */
[----:B------:R-:W-:Y:S01]  /*5b70*/  USHF.L.U32 UR49, UR28, 0x7, URZ ;  /* 0x000000071c317899 */ /* 0x000fe200080006ff */
[----:B------:R-:W-:Y:S06]  /*5b80*/  IADD3 R59, PT, PT, R59, 0x1, RZ ;  /* 0x000000013b3b7810 */ /* 0x000fec0007ffe0ff */
[----:B------:R-:W2:Y:S01]  /*5b90*/  @!UP0 LDCU.128 UR12, c[0x0][0xb10] ;  /* 0x00016200ff0c87ac */ /* 0x000ea20008000c00 */
[----:B------:R-:W3:Y:S01]  /*5ba0*/  @!UP0 LDCU UR5, c[0x0][0xb0c] ;  /* 0x00016180ff0587ac */ /* 0x000ee20008000800 */
[----:B------:R-:W4:Y:S01]  /*5bb0*/  @!UP0 LDCU UR10, c[0x0][0xb20] ;  /* 0x00016400ff0a87ac */ /* 0x000f220008000800 */
[----:B--2---:R-:W-:Y:S02]  /*5bc0*/  UIMAD.WIDE.U32 UR8, UR38, UR12, URZ ;  /* 0x0000000c260872a5 */ /* 0x004fe4000f8e00ff */
[----:B------:R-:W-:Y:S02]  /*5bd0*/  UIMAD.WIDE.U32 UR6, UR37, UR15, URZ ;  /* 0x0000000f250672a5 */ /* 0x000fe4000f8e00ff */
[----:B------:R-:W-:Y:S03]  /*5be0*/  @!UP0 UISETP.NE.AND UP1, UPT, UR14, 0x1, UPT ;  /* 0x000000010e00888c */ /* 0x000fe6000bf25270 */
[----:B------:R-:W-:Y:S01]  /*5bf0*/  @!UP0 UMOV UR4, UR9 ;  /* 0x0000000900048c82 */ /* 0x000fe20008000000 */
[----:B---3--:R-:W-:Y:S02]  /*5c00*/  @!UP0 UISETP.NE.AND UP2, UPT, UR5, 0x1, UPT ;  /* 0x000000010500888c */ /* 0x008fe4000bf45270 */
[----:B------:R-:W-:Y:S01]  /*5c10*/  @!UP0 USHF.R.U32.HI UR4, URZ, UR13, UR4 ;  /* 0x0000000dff048299 */ /* 0x000fe20008011604 */
[----:B------:R-:W-:Y:S02]  /*5c20*/  @!UP0 UMOV UR6, UR7 ;  /* 0x0000000700068c82 */ /* 0x000fe40008000000 */
[----:B----4-:R-:W-:Y:S02]  /*5c30*/  @!UP0 USHF.R.U32.HI UR6, URZ, UR10, UR6 ;  /* 0x0000000aff068299 */ /* 0x010fe40008011606 */
[----:B------:R-:W-:Y:S02]  /*5c40*/  @!UP0 USEL UR7, UR38, UR4, !UP2 ;  /* 0x0000000426078287 */ /* 0x000fe4000d000000 */
[----:B------:R-:W-:Y:S04]  /*5c50*/  @!UP0 USEL UR6, UR37, UR6, !UP1 ;  /* 0x0000000625068287 */ /* 0x000fe8000c800000 */
[----:B------:R-:W-:Y:S02]  /*5c60*/  @!UP0 UIADD3 UR4, UPT, UPT, -UR7, UR6, URZ ;  /* 0x0000000607048290 */ /* 0x000fe4000fffe1ff */
[----:B------:R-:W-:Y:S02]  /*5c70*/  @!UP0 UIADD3 UR6, UPT, UPT, UR7, -UR6, URZ ;  /* 0x8000000607068290 */ /* 0x000fe4000fffe0ff */
[----:B------:R-:W-:Y:S02]  /*5c80*/  @!UP0 UIMAD UR38, UR4, UR5, UR38 ;  /* 0x00000005042682a4 */ /* 0x000fe4000f8e0226 */
[----:B------:R-:W-:Y:S01]  /*5c90*/  @!UP0 UIMAD UR37, UR6, UR14, UR37 ;  /* 0x0000000e062582a4 */ /* 0x000fe2000f8e0225 */
[----:B------:R-:W-:Y:S11]  /*5ca0*/  @!P0 BRA `(.L_x_93) ;  /* 0x00000000007c8947 */ /* 0x000ff60003800000 */
[----:B------:R-:W2:Y:S01]  /*5cb0*/  LDCU.64 UR8, c[0x4][0x80] ;  /* 0x01001000ff0877ac */ /* 0x000ea20008000a00 */
[----:B------:R-:W-:Y:S01]  /*5cc0*/  MOV R2, 0x0 ;  /* 0x0000000000027802 */ /* 0x000fe20000000f00 */
[----:B------:R-:W-:Y:S02]  /*5cd0*/  HFMA2 R12, -RZ, RZ, 0, 5.9604644775390625e-08 ;  /* 0x00000001ff0c7431 */ /* 0x000fe400000001ff */
[----:B------:R-:W-:Y:S01]  /*5ce0*/  IMAD.MOV.U32 R8, RZ, RZ, 0x70 ;  /* 0x00000070ff087424 */ /* 0x000fe200078e00ff */
[----:B------:R3:W4:Y:S01]  /*5cf0*/  LDC.64 R14, c[0x4][R2] ;  /* 0x01000000020e7b82 */ /* 0x0007220000000a00 */
[----:B------:R-:W1:Y:S01]  /*5d00*/  LDCU.64 UR6, c[0x4][0x88] ;  /* 0x01001100ff0677ac */ /* 0x000e620008000a00 */
[----:B------:R-:W-:Y:S01]  /*5d10*/  IMAD.MOV.U32 R13, RZ, RZ, RZ ;  /* 0x000000ffff0d7224 */ /* 0x000fe200078e00ff */
[----:B------:R-:W1:Y:S01]  /*5d20*/  LDCU.64 UR4, c[0x4][0x8] ;  /* 0x01000100ff0477ac */ /* 0x000e620008000a00 */
[----:B--2---:R-:W-:Y:S01]  /*5d30*/  MOV R5, UR9 ;  /* 0x0000000900057c02 */ /* 0x004fe20008000f00 */
[----:B------:R-:W-:Y:S01]  /*5d40*/  IMAD.U32 R4, RZ, RZ, UR8 ;  /* 0x00000008ff047e24 */ /* 0x000fe2000f8e00ff */
[----:B-1----:R-:W-:Y:S01]  /*5d50*/  MOV R7, UR7 ;  /* 0x0000000700077c02 */ /* 0x002fe20008000f00 */
[----:B------:R-:W-:Y:S01]  /*5d60*/  IMAD.U32 R6, RZ, RZ, UR6 ;  /* 0x00000006ff067e24 */ /* 0x000fe2000f8e00ff */
[----:B------:R-:W-:Y:S01]  /*5d70*/  MOV R11, UR5 ;  /* 0x00000005000b7c02 */ /* 0x000fe20008000f00 */
[----:B------:R-:W-:Y:S02]  /*5d80*/  IMAD.U32 R10, RZ, RZ, UR4 ;  /* 0x00000004ff0a7e24 */ /* 0x000fe4000f8e00ff */
[----:B------:R-:W-:Y:S07]  /*5d90*/  LEPC R20, `(.L_x_94) ;  /* 0x000000001014794e */ /* 0x000fee0000000000 */
[----:B---345:R-:W-:Y:S05]  /*5da0*/  CALL.ABS.NOINC R14 ;  /* 0x000000000e007343 */ /* 0x038fea0003c00000 */
.L_x_94:
[----:B------:R-:W1:Y:S01]  /*5db0*/  LDCU.64 UR8, c[0x4][0x80] ;  /* 0x01001000ff0877ac */ /* 0x000e620008000a00 */
[----:B------:R-:W2:Y:S01]  /*5dc0*/  LDC.64 R2, c[0x4][R2] ;  /* 0x0100000002027b82 */ /* 0x000ea20000000a00 */
[----:B------:R-:W-:Y:S02]  /*5dd0*/  HFMA2 R12, -RZ, RZ, 0, 5.9604644775390625e-08 ;  /* 0x00000001ff0c7431 */ /* 0x000fe400000001ff */
[----:B------:R-:W-:Y:S02]  /*5de0*/  IMAD.MOV.U32 R8, RZ, RZ, 0x70 ;  /* 0x00000070ff087424 */ /* 0x000fe400078e00ff */
[----:B------:R-:W-:Y:S01]  /*5df0*/  IMAD.MOV.U32 R13, RZ, RZ, RZ ;  /* 0x000000ffff0d7224 */ /* 0x000fe200078e00ff */
[----:B------:R-:W3:Y:S01]  /*5e00*/  LDCU.64 UR6, c[0x4][0x88] ;  /* 0x01001100ff0677ac */ /* 0x000ee20008000a00 */
[----:B------:R-:W4:Y:S01]  /*5e10*/  LDCU.64 UR4, c[0x4][0x8] ;  /* 0x01000100ff0477ac */ /* 0x000f220008000a00 */
[----:B-1----:R-:W-:Y:S02]  /*5e20*/  MOV R4, UR8 ;  /* 0x0000000800047c02 */ /* 0x002fe40008000f00 */
[----:B------:R-:W-:Y:S02]  /*5e30*/  MOV R5, UR9 ;  /* 0x0000000900057c02 */ /* 0x000fe40008000f00 */
[----:B---3--:R-:W-:Y:S01]  /*5e40*/  MOV R7, UR7 ;  /* 0x0000000700077c02 */ /* 0x008fe20008000f00 */
[----:B------:R-:W-:Y:S01]  /*5e50*/  IMAD.U32 R6, RZ, RZ, UR6 ;  /* 0x00000006ff067e24 */ /* 0x000fe2000f8e00ff */
[----:B----4-:R-:W-:Y:S01]  /*5e60*/  MOV R11, UR5 ;  /* 0x00000005000b7c02 */ /* 0x010fe20008000f00 */
[----:B------:R-:W-:Y:S02]  /*5e70*/  IMAD.U32 R10, RZ, RZ, UR4 ;  /* 0x00000004ff0a7e24 */ /* 0x000fe4000f8e00ff */
[----:B------:R-:W-:Y:S07]  /*5e80*/  LEPC R20, `(.L_x_93) ;  /* 0x000000001014794e */ /* 0x000fee0000000000 */
[----:B--2---:R-:W-:Y:S05]  /*5e90*/  CALL.ABS.NOINC R2 ;  /* 0x0000000002007343 */ /* 0x004fea0003c00000 */
.L_x_93:
[----:B------:R-:W-:Y:S05]  /*5ea0*/  BSYNC.RECONVERGENT B6 ;  /* 0x0000000000067941 */ /* 0x000fea0003800200 */
.L_x_92:
[----:B------:R-:W-:Y:S02]  /*5eb0*/  R2UR UR6, R56 ;  /* 0x00000000380672ca */ /* 0x000fe400000e0000 */
[----:B------:R-:W-:Y:S02]  /*5ec0*/  R2UR UR5, R67 ;  /* 0x00000000430572ca */ /* 0x000fe400000e0000 */
[----:B------:R-:W-:Y:S02]  /*5ed0*/  R2UR UR4, R66 ;  /* 0x00000000420472ca */ /* 0x000fe400000e0000 */
[----:B------:R-:W-:Y:S02]  /*5ee0*/  ISETP.NE.U32.AND P4, PT, R50, RZ, PT ;  /* 0x000000ff3200720c */ /* 0x000fe40003f85070 */
[----:B------:R-:W-:Y:S02]  /*5ef0*/  ISETP.NE.U32.AND P2, PT, RZ, UR54, PT ;  /* 0x00000036ff007c0c */ /* 0x000fe4000bf45070 */
[----:B------:R-:W-:Y:S02]  /*5f00*/  ISETP.NE.AND.EX P4, PT, R51, RZ, PT, P4 ;  /* 0x000000ff3300720c */ /* 0x000fe40003f85340 */
[----:B------:R-:W-:Y:S01]  /*5f10*/  ISETP.NE.AND.EX P2, PT, RZ, UR55, PT, P2 ;  /* 0x00000037ff007c0c */ /* 0x000fe2000bf45320 */
[----:B------:R-:W-:Y:S02]  /*5f20*/  UISETP.NE.AND UP2, UPT, UR6, URZ, UPT ;  /* 0x000000ff0600728c */ /* 0x000fe4000bf45270 */
[----:B------:R-:W-:Y:S04]  /*5f30*/  UISETP.NE.U32.AND UP0, UPT, UR5, URZ, UPT ;  /* 0x000000ff0500728c */ /* 0x000fe8000bf05070 */
[----:B------:R-:W-:Y:S01]  /*5f40*/  UISETP.NE.AND.EX UP1, UPT, UR4, URZ, UPT, UP0 ;  /* 0x000000ff0400728c */ /* 0x000fe2000bf25300 */
[----:B------:R-:W-:Y:S01]  /*5f50*/  PLOP3.LUT P1, PT, PT, PT, UP2, 0x80, 0x8 ;  /* 0x000000000008781c */ /* 0x000fe20003f2f028 */
[----:B------:R-:W-:Y:S03]  /*5f60*/  UPLOP3.LUT UP0, UPT, UPT, UPT, UPT, 0x40, 0x4 ;  /* 0x000000000004789c */ /* 0x000fe60003f0e870 */
[----:B------:R-:W-:Y:S06]  /*5f70*/  @UP2 UPLOP3.LUT UP0, UPT, UPT, UPT, UP1, 0x80, 0x8 ;  /* 0x000000000008289c */ /* 0x000fec0003f0f010 */
[----:B------:R-:W-:Y:S01]  /*5f80*/  PLOP3.LUT P0, PT, PT, PT, UP0, 0x80, 0x8 ;  /* 0x000000000008781c */ /* 0x000fe20003f0f008 */
[----:B------:R-:W-:Y:S01]  /*5f90*/  @!UPT UIADD3 URZ, UPT, UPT, URZ, URZ, URZ ;  /* 0x000000fffffff290 */ /* 0x000fe2000fffe0ff */
[----:B------:R-:W-:Y:S11]  /*5fa0*/  BRA.U !UP1, `(.L_x_95) ;  /* 0x0000000109407547 */ /* 0x000ff6000b800000 */
[----:B------:R-:W-:Y:S01]  /*5fb0*/  UISETP.NE.U32.AND UP0, UPT, UR54, URZ, UPT ;  /* 0x000000ff3600728c */ /* 0x000fe2000bf05070 */
[----:B------:R-:W-:Y:S01]  /*5fc0*/  R2UR UR6, R67 ;  /* 0x00000000430672ca */ /* 0x000fe200000e0000 */
[----:B------:R-:W2:Y:S01]  /*5fd0*/  LDCU.64 UR8, c[0x0][0x358] ;  /* 0x00006b00ff0877ac */ /* 0x000ea20008000a00 */
[----:B------:R-:W-:Y:S02]  /*5fe0*/  HFMA2 R53, -RZ, RZ, 0, 5.9604644775390625e-08 ;  /* 0x00000001ff357431 */ /* 0x000fe400000001ff */
[----:B-1----:R-:W-:Y:S01]  /*5ff0*/  IMAD.MOV.U32 R0, RZ, RZ, 0x1 ;  /* 0x00000001ff007424 */ /* 0x002fe200078e00ff */
[----:B------:R-:W-:Y:S06]  /*6000*/  UISETP.NE.AND.EX UP0, UPT, UR55, URZ, UPT, UP0 ;  /* 0x000000ff3700728c */ /* 0x000fec000bf05300 */
[----:B------:R-:W-:Y:S05]  /*6010*/  PLOP3.LUT P3, PT, PT, PT, UP0, 0x80, 0x8 ;  /* 0x000000000008781c */ /* 0x000fea0003f6f008 */
[----:B------:R-:W1:Y:S01]  /*6020*/  @UP0 LDCU.64 UR4, c[0x0][0x888] ;  /* 0x00011100ff0407ac */ /* 0x000e620008000a00 */
[----:B------:R-:W-:Y:S07]  /*6030*/  @UP0 UIMAD UR6, UR36, UR6, URZ ;  /* 0x00000006240602a4 */ /* 0x000fee000f8e02ff */
[----:B------:R-:W-:Y:S01]  /*6040*/  @!P3 PRMT R53, R0, 0x7610, R53 ;  /* 0x000076100035b816 */ /* 0x000fe20000000035 */
[----:B-1----:R-:W-:Y:S06]  /*6050*/  @UP0 UIMAD.WIDE UR4, UR6, 0x4, UR4 ;  /* 0x00000004060408a5 */ /* 0x002fec000f8e0204 */
[----:B------:R-:W-:Y:S02]  /*6060*/  IMAD.U32 R2, RZ, RZ, UR4 ;  /* 0x00000004ff027e24 */ /* 0x000fe4000f8e00ff */
[----:B------:R-:W-:Y:S03]  /*6070*/  IMAD.U32 R3, RZ, RZ, UR5 ;  /* 0x00000005ff037e24 */ /* 0x000fe6000f8e00ff */
[----:B------:R-:W1:Y:S02]  /*6080*/  @!UP0 LDCU UR4, c[0x0][0x880] ;  /* 0x00011000ff0487ac */ /* 0x000e640008000800 */
[----:B--2--5:R2:W5:Y:S02]  /*6090*/  @P3 LDG.E R27, desc[UR8][R2.64] ;  /* 0x00000008021b3981 */ /* 0x024564000c1e1900 */
[----:B-12---:R-:W-:Y:S02]  /*60a0*/  @!P3 MOV R27, UR4 ;  /* 0x00000004001bbc02 */ /* 0x006fe40008000f00 */
.L_x_95:
[----:B------:R-:W-:Y:S05]  /*60b0*/  @!P4 BRA `(.L_x_96) ;  /* 0x000000000024c947 */ /* 0x000fea0003800000 */
[----:B------:R-:W-:Y:S01]  /*60c0*/  ISETP.NE.U32.AND P3, PT, R48, RZ, PT ;  /* 0x000000ff3000720c */ /* 0x000fe20003f65070 */
[----:B------:R-:W2:Y:S03]  /*60d0*/  LDCU.64 UR4, c[0x0][0x358] ;  /* 0x00006b00ff0477ac */ /* 0x000ea60008000a00 */
[----:B------:R-:W-:Y:S11]  /*60e0*/  ISETP.NE.AND.EX P3, PT, R49, RZ, PT, P3 ;  /* 0x000000ff3100720c */ /* 0x000ff60003f65330 */
[----:B------:R-:W-:Y:S02]  /*60f0*/  @!UPT UIADD3 URZ, UPT, UPT, URZ, URZ, URZ ;  /* 0x000000fffffff290 */ /* 0x000fe4000fffe0ff */
[----:B------:R-:W3:Y:S01]  /*6100*/  @P3 LDC.64 R2, c[0x0][0x8a8] ;  /* 0x00022a00ff023b82 */ /* 0x000ee20000000a00 */
[----:B-1----:R-:W-:Y:S04]  /*6110*/  @P3 IMAD R0, R50, UR36, RZ ;  /* 0x0000002432003c24 */ /* 0x002fe8000f8e02ff */
[----:B---3--:R-:W-:Y:S05]  /*6120*/  @P3 IMAD.WIDE R2, R0, 0x4, R2 ;  /* 0x0000000400023825 */ /* 0x008fea00078e0202 */
[----:B--2--5:R2:W5:Y:S02]  /*6130*/  @P3 LDG.E R24, desc[UR4][R2.64] ;  /* 0x0000000402183981 */ /* 0x024564000c1e1900 */
[----:B--2---:R-:W3:Y:S02]  /*6140*/  @!P3 LDC R24, c[0x0][0x8a0] ;  /* 0x00022800ff18bb82 */ /* 0x004ee40000000800 */
.L_x_96:
[----:B-----5:R-:W-:Y:S01]  /*6150*/  FSETP.NEU.AND P3, PT, R27, RZ, PT ;  /* 0x000000ff1b00720b */ /* 0x020fe20003f6d000 */
[----:B------:R-:W-:Y:S01]  /*6160*/  IMAD.SHL.U32 R74, R52, 0x4, RZ ;  /* 0x00000004344a7824 */ /* 0x000fe200078e00ff */
[----:B------:R-:W-:Y:S01]  /*6170*/  SEL R4, RZ, 0xffffffff, P2 ;  /* 0xffffffffff047807 */ /* 0x000fe20001000000 */
[----:B------:R-:W-:Y:S01]  /*6180*/  BSSY B1, `(.L_x_97) ;  /* 0x0000044000017945 */ /* 0x000fe20003800000 */
[----:B------:R-:W-:Y:S01]  /*6190*/  @P1 LOP3.LUT P2, RZ, R53, 0xff, RZ, 0xc0, !PT ;  /* 0x000000ff35ff1812 */ /* 0x000fe2000784c0ff */
[----:B------:R-:W-:Y:S01]  /*61a0*/  VIADD R70, R74, UR44 ;  /* 0x0000002c4a467c36 */ /* 0x000fe20008000000 */
[----:B-1----:R-:W-:Y:S01]  /*61b0*/  @P1 SEL R0, RZ, 0xffffffff, P3 ;  /* 0xffffffffff001807 */ /* 0x002fe20001800000 */
[----:B------:R-:W-:Y:S01]  /*61c0*/  IMAD.MOV.U32 R75, RZ, RZ, 0x1 ;  /* 0x00000001ff4b7424 */ /* 0x000fe200078e00ff */
[----:B------:R-:W-:Y:S01]  /*61d0*/  LOP3.LUT R62, R62, 0x1, RZ, 0x3c, !PT ;  /* 0x000000013e3e7812 */ /* 0x000fe200078e3cff */
[----:B------:R-:W-:Y:S01]  /*61e0*/  IMAD.MOV.U32 R73, RZ, RZ, RZ ;  /* 0x000000ffff497224 */ /* 0x000fe200078e00ff */
[----:B------:R-:W-:Y:S02]  /*61f0*/  @P0 SEL R0, R4, R0, !P2 ;  /* 0x0000000004000207 */ /* 0x000fe40005000000 */
[----:B------:R-:W-:Y:S02]  /*6200*/  CS2R R38, SRZ ;  /* 0x0000000000267805 */ /* 0x000fe4000001ff00 */
[----:B------:R-:W-:Y:S02]  /*6210*/  LEA R26, R22, UR44, 0x3 ;  /* 0x0000002c161a7c11 */ /* 0x000fe4000f8e18ff */
[----:B------:R-:W-:Y:S02]  /*6220*/  CS2R R36, SRZ ;  /* 0x0000000000247805 */ /* 0x000fe4000001ff00 */
[----:B------:R-:W-:Y:S02]  /*6230*/  @P1 LOP3.LUT R0, R0, 0x1, RZ, 0xc0, !PT ;  /* 0x0000000100001812 */ /* 0x000fe400078ec0ff */
[----:B------:R-:W-:Y:S02]  /*6240*/  CS2R R34, SRZ ;  /* 0x0000000000227805 */ /* 0x000fe4000001ff00 */
[----:B------:R-:W-:Y:S02]  /*6250*/  SHF.L.U32 R2, R61, 0x1f, RZ ;  /* 0x0000001f3d027819 */ /* 0x000fe400000006ff */
[----:B------:R-:W-:Y:S02]  /*6260*/  CS2R R32, SRZ ;  /* 0x0000000000207805 */ /* 0x000fe4000001ff00 */
[----:B------:R-:W-:Y:S02]  /*6270*/  ISETP.NE.U32.OR P6, PT, R0, 0x1, !P1 ;  /* 0x000000010000780c */ /* 0x000fe40004fc5470 */
[----:B------:R-:W-:Y:S02]  /*6280*/  CS2R R42, SRZ ;  /* 0x00000000002a7805 */ /* 0x000fe4000001ff00 */
[----:B------:R-:W-:Y:S02]  /*6290*/  PLOP3.LUT P2, PT, PT, PT, UP1, 0x80, 0x8 ;  /* 0x000000000008781c */ /* 0x000fe40003f4f018 */
[----:B------:R-:W-:Y:S02]  /*62a0*/  CS2R R40, SRZ ;  /* 0x0000000000287805 */ /* 0x000fe4000001ff00 */
[----:B------:R-:W-:Y:S02]  /*62b0*/  LEA.HI R25, R22, R22, RZ, 0x1 ;  /* 0x0000001616197211 */ /* 0x000fe400078f08ff */
[----:B------:R-:W-:Y:S02]  /*62c0*/  CS2R R46, SRZ ;  /* 0x00000000002e7805 */ /* 0x000fe4000001ff00 */
[----:B------:R-:W-:Y:S02]  /*62d0*/  LOP3.LUT P4, R58, R53, 0xff, RZ, 0xc0, !PT ;  /* 0x000000ff353a7812 */ /* 0x000fe4000788c0ff */
[----:B------:R-:W-:Y:S02]  /*62e0*/  CS2R R44, SRZ ;  /* 0x00000000002c7805 */ /* 0x000fe4000001ff00 */
[----:B------:R-:W-:Y:S01]  /*62f0*/  SEL R3, RZ, 0xffffffff, P3 ;  /* 0xffffffffff037807 */ /* 0x000fe20001800000 */
[----:B------:R-:W-:Y:S01]  /*6300*/  VIADD R71, R70, 0x400 ;  /* 0x0000040046477836 */ /* 0x000fe20000000000 */
[----:B------:R-:W-:Y:S01]  /*6310*/  P2R R68, PR, RZ, 0x40 ;  /* 0x00000040ff447803 */ /* 0x000fe20000000000 */
[----:B------:R-:W-:Y:S01]  /*6320*/  IMAD.IADD R69, R63, 0x1, R70 ;  /* 0x000000013f457824 */ /* 0x000fe200078e0246 */
[----:B------:R-:W-:Y:S02]  /*6330*/  @P6 SHF.L.U32 R0, R62, 0x1f, RZ ;  /* 0x0000001f3e006819 */ /* 0x000fe400000006ff */
[----:B------:R-:W-:Y:S02]  /*6340*/  @P2 SEL R3, R4, R3, !P4 ;  /* 0x0000000304032207 */ /* 0x000fe40006000000 */
[----:B------:R1:W2:Y:S02]  /*6350*/  @P6 SYNCS.PHASECHK.TRANS64.TRYWAIT P1, [UR44+0x40], R0 ;  /* 0x00004000ff0065a7 */ /* 0x0002a4000802112c */
[----:B------:R-:W-:Y:S04]  /*6360*/  LOP3.LUT R3, R3, 0x1, RZ, 0xc0, !PT ;  /* 0x0000000103037812 */ /* 0x000fe800078ec0ff */
[----:B------:R-:W-:Y:S04]  /*6370*/  ISETP.NE.U32.AND P5, PT, R3, 0x1, PT ;  /* 0x000000010300780c */ /* 0x000fe80003fa5070 */
[----:B------:R-:W-:Y:S01]  /*6380*/  P2R R76, PR, RZ, 0x20 ;  /* 0x00000020ff4c7803 */ /* 0x000fe20000000000 */
[----:B------:R4:W3:Y:S01]  /*6390*/  SYNCS.PHASECHK.TRANS64.TRYWAIT P0, [R26+URZ+0xb0], R2 ;  /* 0x0000b0021a0075a7 */ /* 0x0008e200080011ff */
[C---:B-1----:R-:W-:Y:S01]  /*63a0*/  IMAD.SHL.U32 R0, R25.reuse, 0x40, RZ ;  /* 0x0000004019007824 */ /* 0x042fe200078e00ff */
[----:B------:R-:W-:Y:S04]  /*63b0*/  LOP3.LUT R25, R25, 0xffe, RZ, 0xc0, !PT ;  /* 0x00000ffe19197812 */ /* 0x000fe800078ec0ff */
[----:B------:R-:W-:Y:S01]  /*63c0*/  LOP3.LUT R0, R0, 0xffffff80, RZ, 0xc0, !PT ;  /* 0xffffff8000007812 */ /* 0x000fe200078ec0ff */
[----:B------:R-:W-:Y:S04]  /*63d0*/  IMAD.IADD R25, R22, 0x1, -R25 ;  /* 0x0000000116197824 */ /* 0x000fe800078e0a19 */
[----:B------:R-:W-:Y:S04]  /*63e0*/  IMAD.IADD R0, R23, 0x1, R0 ;  /* 0x0000000117007824 */ /* 0x000fe800078e0200 */
[----:B------:R-:W-:Y:S01]  /*63f0*/  IMAD R25, R25, 0x100000, R0 ;  /* 0x0010000019197824 */ /* 0x000fe200078e0200 */
[----:B--2---:R-:W-:Y:S01]  /*6400*/  @P6 SEL R75, RZ, 0x1, !P1 ;  /* 0x00000001ff4b6807 */ /* 0x004fe20004800000 */
[----:B----4-:R-:W-:Y:S06]  /*6410*/  @!P6 BRA `(.L_x_98) ;  /* 0x000000000068e947 */ /* 0x010fec0003800000 */
[C---:B------:R-:W-:Y:S01]  /*6420*/  @P5 IMAD R5, R64.reuse, 0x4, R71 ;  /* 0x0000000440055824 */ /* 0x040fe200078e0247 */
[----:B------:R-:W-:Y:S01]  /*6430*/  ISETP.NE.AND P1, PT, R75, RZ, PT ;  /* 0x000000ff4b00720c */ /* 0x000fe20003f25270 */
[----:B------:R-:W-:Y:S01]  /*6440*/  @P5 IMAD R4, R64, 0x4, R70 ;  /* 0x0000000440045824 */ /* 0x000fe200078e0246 */
[----:B------:R-:W-:Y:S01]  /*6450*/  BSSY B0, `(.L_x_99) ;  /* 0x000000e000007945 */ /* 0x000fe20003800000 */
[----:B------:R-:W-:Y:S01]  /*6460*/  IMAD.MOV.U32 R38, RZ, RZ, RZ ;  /* 0x000000ffff267224 */ /* 0x000fe200078e00ff */
[----:B------:R-:W-:Y:S01]  /*6470*/  CS2R R34, SRZ ;  /* 0x0000000000227805 */ /* 0x000fe2000001ff00 */
[----:B------:R-:W-:Y:S01]  /*6480*/  @P5 IMAD.IADD R5, R63, 0x1, R5 ;  /* 0x000000013f055824 */ /* 0x000fe200078e0205 */
[----:B------:R-:W-:Y:S02]  /*6490*/  CS2R R32, SRZ ;  /* 0x0000000000207805 */ /* 0x000fe4000001ff00 */
[----:B------:R-:W-:Y:S02]  /*64a0*/  CS2R R36, SRZ ;  /* 0x0000000000247805 */ /* 0x000fe4000001ff00 */
[----:B------:R-:W-:Y:S02]  /*64b0*/  CS2R R46, SRZ ;  /* 0x00000000002e7805 */ /* 0x000fe4000001ff00 */
[----:B------:R-:W-:Y:S02]  /*64c0*/  CS2R R44, SRZ ;  /* 0x00000000002c7805 */ /* 0x000fe4000001ff00 */
[----:B------:R-:W-:Y:S02]  /*64d0*/  CS2R R42, SRZ ;  /* 0x00000000002a7805 */ /* 0x000fe4000001ff00 */
[----:B------:R-:W-:Y:S01]  /*64e0*/  CS2R R40, SRZ ;  /* 0x0000000000287805 */ /* 0x000fe2000001ff00 */
[----:B------:R-:W-:Y:S06]  /*64f0*/  @P1 BRA `(.L_x_100) ;  /* 0x00000000000c1947 */ /* 0x000fec0003800000 */
[----:B------:R-:W-:Y:S04]  /*6500*/  SHF.L.U32 R3, R62, 0x1f, RZ ;  /* 0x0000001f3e037819 */ /* 0x000fe800000006ff */
[----:B------:R-:W1:Y:S02]  /*6510*/  SYNCS.PHASECHK.TRANS64.TRYWAIT P1, [UR44+0x40], R3 ;  /* 0x00004003ff0075a7 */ /* 0x000e64000802112c */
[----:B-1----:R-:W-:Y:S05]  /*6520*/  @!P1 BRA `(.L_x_101) ;  /* 0x0000003000949947 */ /* 0x002fea0003800000 */
.L_x_100:
[----:B------:R-:W-:Y:S05]  /*6530*/  BSYNC B0 ;  /* 0x0000000000007941 */ /* 0x000fea0003800000 */
.L_x_99:
[----:B------:R-:W-:Y:S01]  /*6540*/  ISETP.NE.AND P1, PT, R76, RZ, PT ;  /* 0x000000ff4c00720c */ /* 0x000fe20003f25270 */
[----:B------:R-:W-:Y:S11]  /*6550*/  HFMA2 R73, -RZ, RZ, 0, 5.9604644775390625e-08 ;  /* 0x00000001ff497431 */ /* 0x000ff600000001ff */
[----:B------:R-:W-:Y:S01]  /*6560*/  @!UPT UIADD3 URZ, UPT, UPT, URZ, URZ, URZ ;  /* 0x000000fffffff290 */ /* 0x000fe2000fffe0ff */
[----:B------:R-:W-:Y:S05]  /*6570*/  @P1 WARPSYNC.ALL ;  /* 0x0000000000001948 */ /* 0x000fea0003800000 */
[----:B------:R2:W4:Y:S04]  /*6580*/  @P1 LDSM.16.M88.4 R32, [R4+0x400] ;  /* 0x000400000420183b */ /* 0x0005280000000200 */
[----:B------:R2:W1:Y:S04]  /*6590*/  @P1 LDSM.16.M88.4 R36, [R5] ;  /* 0x000000000524183b */ /* 0x0004680000000200 */
[----:B------:R2:W1:Y:S04]  /*65a0*/  @P1 LDSM.16.M88.4 R44, [R74+UR44+0x400] ;  /* 0x0004002c4a2c183b */ /* 0x0004680008000200 */
[----:B------:R2:W1:Y:S02]  /*65b0*/  @P1 LDSM.16.M88.4 R40, [R69+0x400] ;  /* 0x000400004528183b */ /* 0x0004640000000200 */
.L_x_98:
[----:B------:R-:W-:Y:S05]  /*65c0*/  BSYNC B1 ;  /* 0x0000000000017941 */ /* 0x000fea0003800000 */
.L_x_97:
[----:B-1----:R-:W-:Y:S04]  /*65d0*/  SHF.R.U32.HI R0, RZ, 0x15, R25 ;  /* 0x00000015ff007819 */ /* 0x002fe80000011619 */
[----:B------:R-:W-:Y:S01]  /*65e0*/  LOP3.LUT P1, RZ, R0, 0x3, R54, 0x48, !PT ;  /* 0x0000000300ff7812 */ /* 0x000fe20007824836 */
[----:B------:R-:W-:Y:S01]  /*65f0*/  @!UPT UIADD3 URZ, UPT, UPT, URZ, URZ, URZ ;  /* 0x000000fffffff290 */ /* 0x000fe2000fffe0ff */
[----:B---3--:R-:W-:Y:S11]  /*6600*/  @P0 BRA `(.L_x_102) ;  /* 0x0000000000080947 */ /* 0x008ff60003800000 */
[----:B------:R-:W1:Y:S02]  /*6610*/  SYNCS.PHASECHK.TRANS64.TRYWAIT P0, [R26+URZ+0xb0], R2 ;  /* 0x0000b0021a0075a7 */ /* 0x000e6400080011ff */
[----:B-1----:R-:W-:Y:S05]  /*6620*/  @!P0 BRA `(.L_x_103) ;  /* 0x00000030006c8947 */ /* 0x002fea0003800000 */
.L_x_102:
[----:B------:R-:W-:Y:S05]  /*6630*/  @!P1 BRA `(.L_x_104) ;  /* 0x0000000000409947 */ /* 0x000fea0003800000 */
[----:B------:R-:W2:Y:S01]  /*6640*/  LDCU.64 UR8, c[0x4][0x70] ;  /* 0x01000e00ff0877ac */ /* 0x000ea20008000a00 */
[----:B------:R-:W-:Y:S01]  /*6650*/  MOV R3, 0x0 ;  /* 0x0000000000037802 */ /* 0x000fe20000000f00 */
[----:B------:R-:W-:Y:S02]  /*6660*/  HFMA2 R12, -RZ, RZ, 0, 5.9604644775390625e-08 ;  /* 0x00000001ff0c7431 */ /* 0x000fe400000001ff */
[----:B------:R-:W-:Y:S02]  /*6670*/  IMAD.MOV.U32 R8, RZ, RZ, 0x192 ;  /* 0x00000192ff087424 */ /* 0x000fe400078e00ff */
[----:B------:R-:W-:Y:S01]  /*6680*/  IMAD.MOV.U32 R13, RZ, RZ, RZ ;  /* 0x000000ffff0d7224 */ /* 0x000fe200078e00ff */
[----:B------:R-:W3:Y:S01]  /*6690*/  LDCU.64 UR6, c[0x4][0x78] ;  /* 0x01000f00ff0677ac */ /* 0x000ee20008000a00 */
[----:B-1----:R-:W1:Y:S01]  /*66a0*/  LDC.64 R2, c[0x4][R3] ;  /* 0x0100000003027b82 */ /* 0x002e620000000a00 */
[----:B------:R-:W5:Y:S01]  /*66b0*/  LDCU.64 UR4, c[0x4][0x10] ;  /* 0x01000200ff0477ac */ /* 0x000f620008000a00 */
[----:B--2---:R-:W-:Y:S01]  /*66c0*/  MOV R5, UR9 ;  /* 0x0000000900057c02 */ /* 0x004fe20008000f00 */
[----:B------:R-:W-:Y:S01]  /*66d0*/  IMAD.U32 R4, RZ, RZ, UR8 ;  /* 0x00000008ff047e24 */ /* 0x000fe2000f8e00ff */
[----:B---3--:R-:W-:Y:S01]  /*66e0*/  MOV R7, UR7 ;  /* 0x0000000700077c02 */ /* 0x008fe20008000f00 */
[----:B------:R-:W-:Y:S01]  /*66f0*/  IMAD.U32 R6, RZ, RZ, UR6 ;  /* 0x00000006ff067e24 */ /* 0x000fe2000f8e00ff */
[----:B-----5:R-:W-:Y:S01]  /*6700*/  MOV R11, UR5 ;  /* 0x00000005000b7c02 */ /* 0x020fe20008000f00 */
[----:B------:R-:W-:Y:S02]  /*6710*/  IMAD.U32 R10, RZ, RZ, UR4 ;  /* 0x00000004ff0a7e24 */ /* 0x000fe4000f8e00ff */
[----:B------:R-:W-:Y:S07]  /*6720*/  LEPC R20, `(.L_x_104) ;  /* 0x000000001014794e */ /* 0x000fee0000000000 */
[----:B-1--4-:R-:W-:Y:S05]  /*6730*/  CALL.ABS.NOINC R2 ;  /* 0x0000000002007343 */ /* 0x012fea0003c00000 */
.L_x_104:
[----:B------:R-:W-:Y:S01]  /*6740*/  LOP3.LUT R20, R44, 0xffffe000, RZ, 0xc0, !PT ;  /* 0xffffe0002c147812 */ /* 0x000fe200078ec0ff */
[----:B------:R-:W-:Y:S05]  /*6750*/  WARPSYNC.ALL ;  /* 0x0000000000007948 */ /* 0x000fea0003800000 */
[----:B------:R-:W-:Y:S01]  /*6760*/  R2UR UR4, R25 ;  /* 0x00000000190472ca */ /* 0x000fe200000e0000 */
[----:B------:R-:W-:Y:S01]  /*6770*/  IMAD.SHL.U32 R77, R64, 0x4, RZ ;  /* 0x00000004404d7824 */ /* 0x000fe200078e00ff */
[----:B------:R-:W-:Y:S01]  /*6780*/  LOP3.LUT R21, R45, 0xffffe000, RZ, 0xc0, !PT ;  /* 0xffffe0002d157812 */ /* 0x000fe200078ec0ff */
[----:B------:R-:W-:Y:S01]  /*6790*/  BSSY.RECONVERGENT B0, `(.L_x_105) ;  /* 0x0000059000007945 */ /* 0x000fe20003800200 */
[----:B------:R-:W-:Y:S02]  /*67a0*/  ISETP.NE.AND P0, PT, R65, RZ, PT ;  /* 0x000000ff4100720c */ /* 0x000fe40003f05270 */
[----:B------:R-:W-:Y:S05]  /*67b0*/  IADD3 R71, PT, PT, R71, R77, RZ ;  /* 0x0000004d47477210 */ /* 0x000fea0007ffe0ff */
[----:B------:R-:W-:Y:S02]  /*67c0*/  IMAD.IADD R72, R63, 0x1, R71 ;  /* 0x000000013f487824 */ /* 0x000fe400078e0247 */
[----:B--2---:R-:W2:Y:S02]  /*67d0*/  LDTM.16dp128bit.x8 R4, tmem[UR4] ;  /* 0x00000004000479ee */ /* 0x004ea40008180000 */
[C---:B--2---:R-:W-:Y:S01]  /*67e0*/  FMUL R0, R24.reuse, R4 ;  /* 0x0000000418007220 */ /* 0x044fe20000400000 */
[C---:B-1----:R-:W-:Y:S01]  /*67f0*/  FMUL R2, R24.reuse, R5 ;  /* 0x0000000518027220 */ /* 0x042fe20000400000 */
[C---:B------:R-:W-:Y:S01]  /*6800*/  FMUL R3, R24.reuse, R6 ;  /* 0x0000000618037220 */ /* 0x040fe20000400000 */
[----:B------:R-:W-:Y:S01]  /*6810*/  FMUL R4, R24, R8 ;  /* 0x0000000818047220 */ /* 0x000fe20000400000 */
[C---:B------:R-:W-:Y:S01]  /*6820*/  FFMA R28, R27.reuse, R20, R0 ;  /* 0x000000141b1c7223 */ /* 0x040fe20000000000 */
[----:B------:R-:W-:Y:S01]  /*6830*/  LOP3.LUT R0, R46, 0xffffe000, RZ, 0xc0, !PT ;  /* 0xffffe0002e007812 */ /* 0x000fe200078ec0ff */
[----:B------:R-:W-:Y:S01]  /*6840*/  FFMA R29, R27, R21, R2 ;  /* 0x000000151b1d7223 */ /* 0x000fe20000000002 */
[----:B------:R-:W-:Y:S01]  /*6850*/  LOP3.LUT R2, R47, 0xffffe000, RZ, 0xc0, !PT ;  /* 0xffffe0002f027812 */ /* 0x000fe200078ec0ff */
[C---:B------:R-:W-:Y:S01]  /*6860*/  FMUL R5, R24.reuse, R9 ;  /* 0x0000000918057220 */ /* 0x040fe20000400000 */
[----:B------:R-:W-:Y:S01]  /*6870*/  F2FP.TF32.F32.PACK_B R28, R28 ;  /* 0x0000001cff1c723e */ /* 0x000fe200024050ff */
[C---:B------:R-:W-:Y:S01]  /*6880*/  FMUL R8, R24.reuse, R12 ;  /* 0x0000000c18087220 */ /* 0x040fe20000400000 */
[----:B------:R-:W-:Y:S01]  /*6890*/  F2FP.TF32.F32.PACK_B R29, R29 ;  /* 0x0000001dff1d723e */ /* 0x000fe200024050ff */
[C---:B------:R-:W-:Y:S01]  /*68a0*/  FMUL R9, R24.reuse, R13 ;  /* 0x0000000d18097220 */ /* 0x040fe20000400000 */
[----:B------:R-:W-:Y:S01]  /*68b0*/  FMUL R12, R24, R16 ;  /* 0x00000010180c7220 */ /* 0x000fe20000400000 */
[----:B------:R-:W-:Y:S01]  /*68c0*/  LOP3.LUT R16, R40, 0xffffe000, RZ, 0xc0, !PT ;  /* 0xffffe00028107812 */ /* 0x000fe200078ec0ff */
[C---:B------:R-:W-:Y:S01]  /*68d0*/  FMUL R7, R24.reuse, R7 ;  /* 0x0000000718077220 */ /* 0x040fe20000400000 */
[----:B------:R-:W-:Y:S01]  /*68e0*/  FMUL R13, R24, R17 ;  /* 0x00000011180d7220 */ /* 0x000fe20000400000 */
[----:B------:R-:W-:Y:S01]  /*68f0*/  LOP3.LUT R17, R41, 0xffffe000, RZ, 0xc0, !PT ;  /* 0xffffe00029117812 */ /* 0x000fe200078ec0ff */
[----:B------:R-:W-:Y:S01]  /*6900*/  FFMA R30, R27, R0, R3 ;  /* 0x000000001b1e7223 */ /* 0x000fe20000000003 */
[----:B------:R-:W-:Y:S01]  /*6910*/  LOP3.LUT R0, R42, 0xffffe000, RZ, 0xc0, !PT ;  /* 0xffffe0002a007812 */ /* 0x000fe200078ec0ff */
[----:B------:R-:W-:Y:S01]  /*6920*/  FMUL R6, R24, R10 ;  /* 0x0000000a18067220 */ /* 0x000fe20000400000 */
[----:B----4-:R-:W-:Y:S01]  /*6930*/  LOP3.LUT R3, R33, 0xffffe000, RZ, 0xc0, !PT ;  /* 0xffffe00021037812 */ /* 0x010fe200078ec0ff */
[----:B------:R-:W-:Y:S01]  /*6940*/  FFMA R31, R27, R2, R7 ;  /* 0x000000021b1f7223 */ /* 0x000fe20000000007 */
[----:B------:R-:W-:Y:S01]  /*6950*/  LOP3.LUT R2, R43, 0xffffe000, RZ, 0xc0, !PT ;  /* 0xffffe0002b027812 */ /* 0x000fe200078ec0ff */
[C---:B------:R-:W-:Y:S01]  /*6960*/  FFMA R4, R27.reuse, R16, R4 ;  /* 0x000000101b047223 */ /* 0x040fe20000000004 */
[----:B------:R-:W-:Y:S01]  /*6970*/  LOP3.LUT R16, R34, 0xffffe000, RZ, 0xc0, !PT ;  /* 0xffffe00022107812 */ /* 0x000fe200078ec0ff */
[C---:B------:R-:W-:Y:S01]  /*6980*/  FFMA R5, R27.reuse, R17, R5 ;  /* 0x000000111b057223 */ /* 0x040fe20000000005 */
[----:B------:R-:W-:Y:S01]  /*6990*/  F2FP.TF32.F32.PACK_B R30, R30 ;  /* 0x0000001eff1e723e */ /* 0x000fe200024050ff */
[C---:B------:R-:W-:Y:S01]  /*69a0*/  FFMA R6, R27.reuse, R0, R6 ;  /* 0x000000001b067223 */ /* 0x040fe20000000006 */
[----:B------:R-:W-:Y:S01]  /*69b0*/  LOP3.LUT R0, R32, 0xffffe000, RZ, 0xc0, !PT ;  /* 0xffffe00020007812 */ /* 0x000fe200078ec0ff */
[C---:B------:R-:W-:Y:S01]  /*69c0*/  FMUL R11, R24.reuse, R11 ;  /* 0x0000000b180b7220 */ /* 0x040fe20000400000 */
[----:B------:R-:W-:Y:S01]  /*69d0*/  F2FP.TF32.F32.PACK_B R31, R31 ;  /* 0x0000001fff1f723e */ /* 0x000fe200024050ff */
[----:B------:R-:W-:Y:S01]  /*69e0*/  FMUL R10, R24, R14 ;  /* 0x0000000e180a7220 */ /* 0x000fe20000400000 */
[----:B------:R-:W-:Y:S01]  /*69f0*/  F2FP.TF32.F32.PACK_B R4, R4 ;  /* 0x00000004ff04723e */ /* 0x000fe200024050ff */
[----:B------:R-:W-:Y:S01]  /*6a00*/  FFMA R7, R27, R2, R11 ;  /* 0x000000021b077223 */ /* 0x000fe2000000000b */
[----:B------:R-:W-:Y:S01]  /*6a10*/  LOP3.LUT R2, R35, 0xffffe000, RZ, 0xc0, !PT ;  /* 0xffffe00023027812 */ /* 0x000fe200078ec0ff */
[C---:B------:R-:W-:Y:S01]  /*6a20*/  FFMA R8, R27.reuse, R0, R8 ;  /* 0x000000001b087223 */ /* 0x040fe20000000008 */
[----:B------:R-:W-:Y:S01]  /*6a30*/  LOP3.LUT R0, R36, 0xffffe000, RZ, 0xc0, !PT ;  /* 0xffffe00024007812 */ /* 0x000fe200078ec0ff */
[----:B------:R1:W-:Y:S01]  /*6a40*/  STSM.16.M88.4 [R70+0x400], R28 ;  /* 0x0004001c46007844 */ /* 0x0003e20000000200 */
[----:B------:R-:W-:Y:S01]  /*6a50*/  F2FP.TF32.F32.PACK_B R5, R5 ;  /* 0x00000005ff05723e */ /* 0x000fe200024050ff */
[----:B------:R-:W-:Y:S01]  /*6a60*/  FMUL R15, R24, R15 ;  /* 0x0000000f180f7220 */ /* 0x000fe20000400000 */
[----:B------:R-:W-:Y:S01]  /*6a70*/  F2FP.TF32.F32.PACK_B R6, R6 ;  /* 0x00000006ff06723e */ /* 0x000fe200024050ff */
[C---:B------:R-:W-:Y:S01]  /*6a80*/  FFMA R9, R27.reuse, R3, R9 ;  /* 0x000000031b097223 */ /* 0x040fe20000000009 */
[C---:B------:R-:W-:Y:S01]  /*6a90*/  FFMA R10, R27.reuse, R16, R10 ;  /* 0x000000101b0a7223 */ /* 0x040fe2000000000a */
[----:B------:R-:W-:Y:S01]  /*6aa0*/  FFMA R11, R27, R2, R15 ;  /* 0x000000021b0b7223 */ /* 0x000fe2000000000f */
[----:B------:R-:W-:Y:S01]  /*6ab0*/  LOP3.LUT R2, R37, 0xffffe000, RZ, 0xc0, !PT ;  /* 0xffffe00025027812 */ /* 0x000fe200078ec0ff */
[----:B------:R-:W-:Y:S01]  /*6ac0*/  FFMA R12, R27, R0, R12 ;  /* 0x000000001b0c7223 */ /* 0x000fe2000000000c */
[----:B------:R-:W-:Y:S01]  /*6ad0*/  LOP3.LUT R3, R38, 0xffffe000, RZ, 0xc0, !PT ;  /* 0xffffe00026037812 */ /* 0x000fe200078ec0ff */
[C---:B------:R-:W-:Y:S01]  /*6ae0*/  FMUL R14, R24.reuse, R18 ;  /* 0x00000012180e7220 */ /* 0x040fe20000400000 */
[----:B------:R-:W-:Y:S01]  /*6af0*/  LOP3.LUT R0, R39, 0xffffe000, RZ, 0xc0, !PT ;  /* 0xffffe00027007812 */ /* 0x000fe200078ec0ff */
[----:B------:R-:W-:Y:S01]  /*6b00*/  FMUL R19, R24, R19 ;  /* 0x0000001318137220 */ /* 0x000fe20000400000 */
[----:B------:R-:W-:Y:S01]  /*6b10*/  F2FP.TF32.F32.PACK_B R7, R7 ;  /* 0x00000007ff07723e */ /* 0x000fe200024050ff */
[C---:B------:R-:W-:Y:S01]  /*6b20*/  FFMA R13, R27.reuse, R2, R13 ;  /* 0x000000021b0d7223 */ /* 0x040fe2000000000d */
[C---:B------:R-:W-:Y:S01]  /*6b30*/  FFMA R14, R27.reuse, R3, R14 ;  /* 0x000000031b0e7223 */ /* 0x040fe2000000000e */
[----:B------:R-:W-:Y:S01]  /*6b40*/  FFMA R15, R27, R0, R19 ;  /* 0x000000001b0f7223 */ /* 0x000fe20000000013 */
[----:B------:R-:W-:Y:S01]  /*6b50*/  F2FP.TF32.F32.PACK_B R8, R8 ;  /* 0x00000008ff08723e */ /* 0x000fe200024050ff */
[----:B------:R1:W-:Y:S01]  /*6b60*/  STSM.16.M88.4 [R69+0x400], R4 ;  /* 0x0004000445007844 */ /* 0x0003e20000000200 */
[----:B------:R-:W-:Y:S02]  /*6b70*/  F2FP.TF32.F32.PACK_B R9, R9 ;  /* 0x00000009ff09723e */ /* 0x000fe400024050ff */
[----:B------:R-:W-:Y:S02]  /*6b80*/  F2FP.TF32.F32.PACK_B R10, R10 ;  /* 0x0000000aff0a723e */ /* 0x000fe400024050ff */
[----:B------:R-:W-:Y:S02]  /*6b90*/  F2FP.TF32.F32.PACK_B R11, R11 ;  /* 0x0000000bff0b723e */ /* 0x000fe400024050ff */
[----:B------:R-:W-:Y:S02]  /*6ba0*/  F2FP.TF32.F32.PACK_B R12, R12 ;  /* 0x0000000cff0c723e */ /* 0x000fe400024050ff */
[----:B------:R-:W-:Y:S01]  /*6bb0*/  F2FP.TF32.F32.PACK_B R13, R13 ;  /* 0x0000000dff0d723e */ /* 0x000fe200024050ff */
[----:B------:R1:W-:Y:S01]  /*6bc0*/  STSM.16.M88.4 [R71], R8 ;  /* 0x0000000847007844 */ /* 0x0003e20000000200 */
[----:B------:R-:W-:Y:S02]  /*6bd0*/  F2FP.TF32.F32.PACK_B R14, R14 ;  /* 0x0000000eff0e723e */ /* 0x000fe400024050ff */
[----:B------:R-:W-:Y:S05]  /*6be0*/  F2FP.TF32.F32.PACK_B R15, R15 ;  /* 0x0000000fff0f723e */ /* 0x000fea00024050ff */
[----:B------:R1:W-:Y:S01]  /*6bf0*/  STSM.16.M88.4 [R72], R12 ;  /* 0x0000000c48007844 */ /* 0x0003e20000000200 */
[----:B------:R-:W-:Y:S01]  /*6c00*/  @!PT LDS RZ, [RZ] ;  /* 0x00000000fffff984 */ /* 0x000fe20000000800 */
[----:B------:R-:W-:Y:S01]  /*6c10*/  @!PT LDS RZ, [RZ] ;  /* 0x00000000fffff984 */ /* 0x000fe20000000800 */
[----:B------:R-:W-:Y:S01]  /*6c20*/  @!PT LDS RZ, [RZ] ;  /* 0x00000000fffff984 */ /* 0x000fe20000000800 */
[----:B------:R-:W-:Y:S01]  /*6c30*/  @!PT LDS RZ, [RZ] ;  /* 0x00000000fffff984 */ /* 0x000fe20000000800 */
[----:B------:R2:W-:Y:S07]  /*6c40*/  MEMBAR.ALL.CTA ;  /* 0x0000000000007992 */ /* 0x0005ee0000008000 */
[----:B--2---:R-:W2:Y:S02]  /*6c50*/  FENCE.VIEW.ASYNC.S ;  /* 0x00000000000073c6 */ /* 0x004ea40000000000 */
[----:B--2---:R-:W-:Y:S06]  /*6c60*/  BAR.SYNC.DEFER_BLOCKING 0x1, 0x80 ;  /* 0x0042000000007b1d */ /* 0x004fec0000010000 */
[----:B------:R-:W-:Y:S05]  /*6c70*/  @P0 BRA `(.L_x_106) ;  /* 0x0000000000280947 */ /* 0x000fea0003800000 */
[----:B------:R-:W2:Y:S01]  /*6c80*/  LDCU.64 UR6, c[0x0][0x348] ;  /* 0x00006900ff0677ac */ /* 0x000ea20008000a00 */
[----:B------:R-:W-:Y:S01]  /*6c90*/  UIADD3 UR4, UPT, UPT, UR44, 0x400, URZ ;  /* 0x000004002c047890 */ /* 0x000fe2000fffe0ff */
[----:B------:R-:W-:Y:S05]  /*6ca0*/  UMOV UR51, UR36 ;  /* 0x0000002400337c82 */ /* 0x000fea0008000000 */
[----:B------:R-:W-:Y:S04]  /*6cb0*/  MOV R57, UR4 ;  /* 0x0000000400397c02 */ /* 0x000fe80008000f00 */
[----:B------:R-:W-:Y:S01]  /*6cc0*/  R2UR UR48, R57 ;  /* 0x00000000393072ca */ /* 0x000fe200000e0000 */
[----:B--2---:R-:W-:Y:S04]  /*6cd0*/  UIADD3 UR4, UP0, UPT, UR6, 0x680, URZ ;  /* 0x0000068006047890 */ /* 0x004fe8000ff1e0ff */
[----:B------:R-:W-:Y:S09]  /*6ce0*/  UIADD3.X UR5, UPT, UPT, URZ, UR7, URZ, UP0, !UPT ;  /* 0x00000007ff057290 */ /* 0x000ff200087fe4ff */
[----:B------:R2:W-:Y:S01]  /*6cf0*/  UTMASTG.3D [UR48], [UR4] ;  /* 0x00000030040073b5 */ /* 0x0005e20008010000 */
[----:B------:R0:W-:Y:S01]  /*6d00*/  UTMACMDFLUSH ;  /* 0x00000000000079b7 */ /* 0x0001e20000000000 */
[----:B--2---:R-:W-:Y:S04]  /*6d10*/  DEPBAR.LE SB0, 0x1 ;  /* 0x000080400000791a */ /* 0x004fe80000000000 */
.L_x_106:
[----:B------:R-:W-:Y:S05]  /*6d20*/  BSYNC.RECONVERGENT B0 ;  /* 0x0000000000007941 */ /* 0x000fea0003800200 */
.L_x_105:
[----:B------:R-:W-:Y:S01]  /*6d30*/  BAR.SYNC.DEFER_BLOCKING 0x1, 0x80 ;  /* 0x0042000000007b1d */ /* 0x000fe20000010000 */
[----:B------:R-:W-:Y:S01]  /*6d40*/  ISETP.NE.AND P1, PT, R68, RZ, PT ;  /* 0x000000ff4400720c */ /* 0x000fe20003f25270 */
[----:B------:R-:W-:Y:S01]  /*6d50*/  UISETP.NE.AND UP0, UPT, UR52, URZ, UPT ;  /* 0x000000ff3400728c */ /* 0x000fe2000bf05270 */
[----:B------:R-:W-:Y:S11]  /*6d60*/  LEA R2, R73, UR44, 0x3 ;  /* 0x0000002c49027c11 */ /* 0x000ff6000f8e18ff */
[----:B------:R-:W-:Y:S01]  /*6d70*/  @P1 SHF.L.U32 R3, R62, 0x1f, RZ ;  /* 0x0000001f3e031819 */ /* 0x000fe200000006ff */
[----:B------:R-:W-:Y:S06]  /*6d80*/  BRA.U !UP0, `(.L_x_107) ;  /* 0x0000000108247547 */ /* 0x000fec000b800000 */
[----:B-1----:R-:W-:Y:S01]  /*6d90*/  IMAD.U32 R4, RZ, RZ, UR46 ;  /* 0x0000002eff047e24 */ /* 0x002fe2000f8e00ff */
[----:B------:R-:W-:Y:S01]  /*6da0*/  MOV R0, UR47 ;  /* 0x0000002f00007c02 */ /* 0x000fe20008000f00 */
[----:B------:R-:W-:Y:S03]  /*6db0*/  UIADD3 UR4, UPT, UPT, UR46, 0x1, URZ ;  /* 0x000000012e047890 */ /* 0x000fe6000fffe0ff */
[----:B------:R-:W-:Y:S01]  /*6dc0*/  @P1 LEA R4, R4, UR44, 0x3 ;  /* 0x0000002c04041c11 */ /* 0x000fe2000f8e18ff */
[----:B------:R-:W-:Y:S04]  /*6dd0*/  UISETP.NE.AND UP0, UPT, UR4, 0x4, UPT ;  /* 0x000000040400788c */ /* 0x000fe8000bf05270 */
[----:B------:R-:W-:Y:S01]  /*6de0*/  @P1 VIADD R4, R4, 0x60 ;  /* 0x0000006004041836 */ /* 0x000fe20000000000 */
[----:B------:R-:W-:Y:S04]  /*6df0*/  USEL UR46, UR4, URZ, UP0 ;  /* 0x000000ff042e7287 */ /* 0x000fe80008000000 */
[----:B------:R-:W-:Y:S04]  /*6e00*/  @P1 PRMT R0, R0, 0x654, R4 ;  /* 0x0000065400001816 */ /* 0x000fe80000000004 */
[----:B------:R2:W-:Y:S04]  /*6e10*/  @P1 SYNCS.ARRIVE.TRANS64.RED.A1T0 RZ, [R0+URZ], RZ ;  /* 0x000000ff00ff19a7 */ /* 0x0005e800081004ff */
.L_x_107:
[----:B------:R-:W3:Y:S01]  /*6e20*/  @P1 SYNCS.PHASECHK.TRANS64.TRYWAIT P0, [R2+URZ+0x40], R3 ;  /* 0x00004003020015a7 */ /* 0x000ee200080011ff */
[----:B------:R-:W-:Y:S01]  /*6e30*/  BSSY B1, `(.L_x_108) ;  /* 0x0000017000017945 */ /* 0x000fe20003800000 */
[----:B---3--:R-:W-:Y:S03]  /*6e40*/  @P1 SEL R75, RZ, 0x1, !P0 ;  /* 0x00000001ff4b1807 */ /* 0x008fe60004000000 */
[----:B------:R-:W-:Y:S05]  /*6e50*/  @!P1 BRA `(.L_x_109) ;  /* 0x0000000000509947 */ /* 0x000fea0003800000 */
[----:B------:R-:W-:Y:S01]  /*6e60*/  ISETP.NE.AND P1, PT, R76, RZ, PT ;  /* 0x000000ff4c00720c */ /* 0x000fe20003f25270 */
[----:B------:R-:W-:Y:S01]  /*6e70*/  BSSY B0, `(.L_x_110) ;  /* 0x000000a000007945 */ /* 0x000fe20003800000 */
[----:B------:R-:W-:Y:S11]  /*6e80*/  ISETP.NE.AND P0, PT, R75, RZ, PT ;  /* 0x000000ff4b00720c */ /* 0x000ff60003f05270 */
[----:B-1----:R-:W-:Y:S04]  /*6e90*/  @P1 IMAD R5, R73, 0x2000, R74 ;  /* 0x0000200049051824 */ /* 0x002fe800078e024a */
[----:B------:R-:W-:Y:S05]  /*6ea0*/  @P1 VIADD R4, R5, UR44 ;  /* 0x0000002c05041c36 */ /* 0x000fea0008000000 */
[----:B------:R-:W-:Y:S01]  /*6eb0*/  @P1 IADD3 R3, PT, PT, R77, R4, RZ ;  /* 0x000000044d031210 */ /* 0x000fe20007ffe0ff */
[----:B------:R-:W-:Y:S01]  /*6ec0*/  @P1 IMAD.IADD R4, R63, 0x1, R4 ;  /* 0x000000013f041824 */ /* 0x000fe200078e0204 */
[----:B------:R-:W-:Y:S06]  /*6ed0*/  @P0 BRA `(.L_x_111) ;  /* 0x00000000000c0947 */ /* 0x000fec0003800000 */
[----:B--2---:R-:W-:Y:S04]  /*6ee0*/  SHF.L.U32 R0, R62, 0x1f, RZ ;  /* 0x0000001f3e007819 */ /* 0x004fe800000006ff */
[----:B------:R-:W1:Y:S02]  /*6ef0*/  SYNCS.PHASECHK.TRANS64.TRYWAIT P0, [R2+URZ+0x40], R0 ;  /* 0x00004000020075a7 */ /* 0x000e6400080011ff */
[----:B-1----:R-:W-:Y:S05]  /*6f00*/  @!P0 BRA `(.L_x_112) ;  /* 0x0000002800488947 */ /* 0x002fea0003800000 */
.L_x_111:
[----:B------:R-:W-:Y:S05]  /*6f10*/  BSYNC B0 ;  /* 0x0000000000007941 */ /* 0x000fea0003800000 */
.L_x_110:
[----:B------:R-:W-:Y:S02]  /*6f20*/  ISETP.NE.AND P0, PT, R76, RZ, PT ;  /* 0x000000ff4c00720c */ /* 0x000fe40003f05270 */
[----:B------:R-:W-:Y:S11]  /*6f30*/  IADD3 R73, PT, PT, R73, 0x1, RZ ;  /* 0x0000000149497810 */ /* 0x000ff60007ffe0ff */
[----:B-12---:R-:W-:Y:S01]  /*6f40*/  @P0 IMAD.IADD R0, R63, 0x1, R3 ;  /* 0x000000013f000824 */ /* 0x006fe200078e0203 */
[----:B------:R-:W-:Y:S05]  /*6f50*/  @P0 WARPSYNC.ALL ;  /* 0x0000000000000948 */ /* 0x000fea0003800000 */
[----:B------:R3:W4:Y:S04]  /*6f60*/  @P0 LDSM.16.M88.4 R44, [R5+UR44+0x400] ;  /* 0x0004002c052c083b */ /* 0x0007280008000200 */
[----:B------:R3:W1:Y:S04]  /*6f70*/  @P0 LDSM.16.M88.4 R40, [R4+0x400] ;  /* 0x000400000428083b */ /* 0x0006680000000200 */
[----:B------:R3:W2:Y:S04]  /*6f80*/  @P0 LDSM.16.M88.4 R32, [R3+0x400] ;  /* 0x000400000320083b */ /* 0x0006a80000000200 */
[----:B------:R3:W1:Y:S02]  /*6f90*/  @P0 LDSM.16.M88.4 R36, [R0+0x400] ;  /* 0x000400000024083b */ /* 0x0006640000000200 */
.L_x_109:
[----:B------:R-:W-:Y:S05]  /*6fa0*/  BSYNC B1 ;  /* 0x0000000000017941 */ /* 0x000fea0003800000 */
.L_x_108:
[----:B--23--:R-:W-:Y:S05]  /*6fb0*/  VIADD R0, R25, 0x20 ;  /* 0x0000002019007836 */ /* 0x00cfea0000000000 */
[----:B------:R-:W-:Y:S04]  /*6fc0*/  SHF.R.U32.HI R0, RZ, 0x15, R0 ;  /* 0x00000015ff007819 */ /* 0x000fe80000011600 */
[----:B------:R-:W-:Y:S11]  /*6fd0*/  LOP3.LUT P0, RZ, R0, 0x3, R54, 0x48, !PT ;  /* 0x0000000300ff7812 */ /* 0x000ff60007804836 */
[----:B------:R-:W-:Y:S02]  /*6fe0*/  @!UPT UIADD3 URZ, UPT, UPT, URZ, URZ, URZ ;  /* 0x000000fffffff290 */ /* 0x000fe4000fffe0ff */
[----:B------:R-:W-:Y:S05]  /*6ff0*/  @!P0 BRA `(.L_x_113) ;  /* 0x0000000000408947 */ /* 0x000fea0003800000 */
[----:B------:R-:W2:Y:S01]  /*7000*/  LDCU.64 UR8, c[0x4][0x70] ;  /* 0x01000e00ff0877ac */ /* 0x000ea20008000a00 */
[----:B------:R-:W-:Y:S01]  /*7010*/  MOV R3, 0x0 ;  /* 0x0000000000037802 */ /* 0x000fe20000000f00 */
[----:B-1----:R-:W-:Y:S02]  /*7020*/  HFMA2 R12, -RZ, RZ, 0, 5.9604644775390625e-08 ;  /* 0x00000001ff0c7431 */ /* 0x002fe400000001ff */
[----:B------:R-:W-:Y:S02]  /*7030*/  IMAD.MOV.U32 R8, RZ, RZ, 0x192 ;  /* 0x00000192ff087424 */ /* 0x000fe400078e00ff */
[----:B------:R-:W-:Y:S01]  /*7040*/  IMAD.MOV.U32 R13, RZ, RZ, RZ ;  /* 0x000000ffff0d7224 */ /* 0x000fe200078e00ff */
[----:B------:R-:W1:Y:S01]  /*7050*/  LDCU.64 UR6, c[0x4][0x78] ;  /* 0x01000f00ff0677ac */ /* 0x000e620008000a00 */
[----:B------:R-:W3:Y:S01]  /*7060*/  LDC.64 R2, c[0x4][R3] ;  /* 0x0100000003027b82 */ /* 0x000ee20000000a00 */
[----:B------:R-:W5:Y:S01]  /*7070*/  LDCU.64 UR4, c[0x4][0x10] ;  /* 0x01000200ff0477ac */ /* 0x000f620008000a00 */
[----:B--2---:R-:W-:Y:S01]  /*7080*/  MOV R5, UR9 ;  /* 0x0000000900057c02 */ /* 0x004fe20008000f00 */
[----:B------:R-:W-:Y:S01]  /*7090*/  IMAD.U32 R4, RZ, RZ, UR8 ;  /* 0x00000008ff047e24 */ /* 0x000fe2000f8e00ff */
[----:B-1----:R-:W-:Y:S01]  /*70a0*/  MOV R7, UR7 ;  /* 0x0000000700077c02 */ /* 0x002fe20008000f00 */
[----:B------:R-:W-:Y:S01]  /*70b0*/  IMAD.U32 R6, RZ, RZ, UR6 ;  /* 0x00000006ff067e24 */ /* 0x000fe2000f8e00ff */
[----:B-----5:R-:W-:Y:S01]  /*70c0*/  MOV R11, UR5 ;  /* 0x00000005000b7c02 */ /* 0x020fe20008000f00 */
[----:B------:R-:W-:Y:S02]  /*70d0*/  IMAD.U32 R10, RZ, RZ, UR4 ;  /* 0x00000004ff0a7e24 */ /* 0x000fe4000f8e00ff */
[----:B------:R-:W-:Y:S07]  /*70e0*/  LEPC R20, `(.L_x_113) ;  /* 0x000000001014794e */ /* 0x000fee0000000000 */
[----:B---34-:R-:W-:Y:S05]  /*70f0*/  CALL.ABS.NOINC R2 ;  /* 0x0000000002007343 */ /* 0x018fea0003c00000 */
.L_x_113:
[----:B------:R-:W-:Y:S01]  /*7100*/  ISETP.NE.AND P6, PT, R68, RZ, PT ;  /* 0x000000ff4400720c */ /* 0x000fe20003fc5270 */
[----:B------:R-:W-:Y:S05]  /*7110*/  WARPSYNC.ALL ;  /* 0x0000000000007948 */ /* 0x000fea0003800000 */
[----:B------:R-:W-:Y:S01]  /*7120*/  R2UR UR4, R25 ;  /* 0x00000000190472ca */ /* 0x000fe200000e0000 */
[----:B------:R-:W-:Y:S01]  /*7130*/  IMAD.U32 R0, RZ, RZ, UR46 ;  /* 0x0000002eff007e24 */ /* 0x000fe2000f8e00ff */
[----:B----4-:R-:W-:Y:S01]  /*7140*/  LOP3.LUT R20, R44, 0xffffe000, RZ, 0xc0, !PT ;  /* 0xffffe0002c147812 */ /* 0x010fe200078ec0ff */
[----:B------:R-:W-:Y:S01]  /*7150*/  IMAD.U32 R21, RZ, RZ, UR47 ;  /* 0x0000002fff157e24 */ /* 0x000fe2000f8e00ff */
[----:B------:R-:W-:Y:S01]  /*7160*/  ISETP.NE.AND P0, PT, R65, RZ, PT ;  /* 0x000000ff4100720c */ /* 0x000fe20003f05270 */
[----:B------:R-:W-:Y:S02]  /*7170*/  BSSY.RECONVERGENT B0, `(.L_x_114) ;  /* 0x000005c000007945 */ /* 0x000fe40003800200 */
[----:B------:R-:W-:Y:S05]  /*7180*/  @P6 LEA R0, R0, UR44, 0x3 ;  /* 0x0000002c00006c11 */ /* 0x000fea000f8e18ff */
[----:B------:R-:W-:Y:S01]  /*7190*/  @P6 VIADD R0, R0, 0x60 ;  /* 0x0000006000006836 */ /* 0x000fe20000000000 */
[----:B-1----:R-:W1:Y:S04]  /*71a0*/  LDTM.16dp128bit.x8 R4, tmem[UR4+0x20] ;  /* 0x00002004000479ee */ /* 0x002e680008180000 */
[----:B------:R-:W-:Y:S01]  /*71b0*/  @P6 PRMT R21, R21, 0x654, R0 ;  /* 0x0000065415156816 */ /* 0x000fe20000000000 */
[C---:B-1----:R-:W-:Y:S01]  /*71c0*/  FMUL R0, R24.reuse, R4 ;  /* 0x0000000418007220 */ /* 0x042fe20000400000 */
[C---:B------:R-:W-:Y:S01]  /*71d0*/  FMUL R4, R24.reuse, R8 ;  /* 0x0000000818047220 */ /* 0x040fe20000400000 */
[C---:B------:R-:W-:Y:S01]  /*71e0*/  FMUL R8, R24.reuse, R12 ;  /* 0x0000000c18087220 */ /* 0x040fe20000400000 */
[C---:B------:R-:W-:Y:S01]  /*71f0*/  FMUL R12, R24.reuse, R16 ;  /* 0x00000010180c7220 */ /* 0x040fe20000400000 */
[----:B------:R-:W-:Y:S01]  /*7200*/  LOP3.LUT R16, R45, 0xffffe000, RZ, 0xc0, !PT ;  /* 0xffffe0002d107812 */ /* 0x000fe200078ec0ff */
[C---:B------:R-:W-:Y:S01]  /*7210*/  FMUL R2, R24.reuse, R5 ;  /* 0x0000000518027220 */ /* 0x040fe20000400000 */
[C---:B------:R-:W-:Y:S01]  /*7220*/  FMUL R3, R24.reuse, R6 ;  /* 0x0000000618037220 */ /* 0x040fe20000400000 */
[----:B------:R-:W-:Y:S01]  /*7230*/  FMUL R5, R24, R9 ;  /* 0x0000000918057220 */ /* 0x000fe20000400000 */
[----:B------:R-:W-:Y:S01]  /*7240*/  FFMA R28, R27, R20, R0 ;  /* 0x000000141b1c7223 */ /* 0x000fe20000000000 */
[----:B------:R-:W-:Y:S01]  /*7250*/  LOP3.LUT R0, R46, 0xffffe000, RZ, 0xc0, !PT ;  /* 0xffffe0002e007812 */ /* 0x000fe200078ec0ff */
[C---:B------:R-:W-:Y:S01]  /*7260*/  FMUL R6, R24.reuse, R10 ;  /* 0x0000000a18067220 */ /* 0x040fe20000400000 */
[C---:B------:R-:W-:Y:S01]  /*7270*/  FMUL R9, R24.reuse, R13 ;  /* 0x0000000d18097220 */ /* 0x040fe20000400000 */
[C---:B------:R-:W-:Y:S01]  /*7280*/  FMUL R10, R24.reuse, R14 ;  /* 0x0000000e180a7220 */ /* 0x040fe20000400000 */
[----:B------:R-:W-:Y:S01]  /*7290*/  F2FP.TF32.F32.PACK_B R28, R28 ;  /* 0x0000001cff1c723e */ /* 0x000fe200024050ff */
[C---:B------:R-:W-:Y:S01]  /*72a0*/  FMUL R13, R24.reuse, R17 ;  /* 0x00000011180d7220 */ /* 0x040fe20000400000 */
[----:B------:R-:W-:Y:S01]  /*72b0*/  LOP3.LUT R17, R47, 0xffffe000, RZ, 0xc0, !PT ;  /* 0xffffe0002f117812 */ /* 0x000fe200078ec0ff */
[----:B------:R-:W-:Y:S01]  /*72c0*/  FMUL R14, R24, R18 ;  /* 0x00000012180e7220 */ /* 0x000fe20000400000 */
[----:B------:R-:W-:Y:S01]  /*72d0*/  LOP3.LUT R18, R40, 0xffffe000, RZ, 0xc0, !PT ;  /* 0xffffe00028127812 */ /* 0x000fe200078ec0ff */
[----:B------:R-:W-:Y:S01]  /*72e0*/  FFMA R29, R27, R16, R2 ;  /* 0x000000101b1d7223 */ /* 0x000fe20000000002 */
[----:B------:R-:W-:Y:S01]  /*72f0*/  LOP3.LUT R2, R41, 0xffffe000, RZ, 0xc0, !PT ;  /* 0xffffe00029027812 */ /* 0x000fe200078ec0ff */
[----:B------:R-:W-:Y:S01]  /*7300*/  FMUL R7, R24, R7 ;  /* 0x0000000718077220 */ /* 0x000fe20000400000 */
[----:B------:R-:W-:Y:S01]  /*7310*/  LOP3.LUT R16, R33, 0xffffe000, RZ, 0xc0, !PT ;  /* 0xffffe00021107812 */ /* 0x000fe200078ec0ff */
[C---:B------:R-:W-:Y:S01]  /*7320*/  FFMA R30, R27.reuse, R0, R3 ;  /* 0x000000001b1e7223 */ /* 0x040fe20000000003 */
[----:B------:R-:W-:Y:S01]  /*7330*/  LOP3.LUT R0, R42, 0xffffe000, RZ, 0xc0, !PT ;  /* 0xffffe0002a007812 */ /* 0x000fe200078ec0ff */
[C---:B------:R-:W-:Y:S01]  /*7340*/  FFMA R31, R27.reuse, R17, R7 ;  /* 0x000000111b1f7223 */ /* 0x040fe20000000007 */
[----:B------:R-:W-:Y:S01]  /*7350*/  LOP3.LUT R3, R32, 0xffffe000, RZ, 0xc0, !PT ;  /* 0xffffe00020037812 */ /* 0x000fe200078ec0ff */
[C---:B------:R-:W-:Y:S01]  /*7360*/  FFMA R4, R27.reuse, R18, R4 ;  /* 0x000000121b047223 */ /* 0x040fe20000000004 */
[----:B------:R-:W-:Y:S01]  /*7370*/  F2FP.TF32.F32.PACK_B R29, R29 ;  /* 0x0000001dff1d723e */ /* 0x000fe200024050ff */
[----:B------:R-:W-:Y:S01]  /*7380*/  FFMA R5, R27, R2, R5 ;  /* 0x000000021b057223 */ /* 0x000fe20000000005 */
[----:B------:R-:W-:Y:S01]  /*7390*/  LOP3.LUT R2, R43, 0xffffe000, RZ, 0xc0, !PT ;  /* 0xffffe0002b027812 */ /* 0x000fe200078ec0ff */
[----:B------:R-:W-:Y:S01]  /*73a0*/  FMUL R11, R24, R11 ;  /* 0x0000000b180b7220 */ /* 0x000fe20000400000 */
[----:B------:R-:W-:Y:S01]  /*73b0*/  F2FP.TF32.F32.PACK_B R30, R30 ;  /* 0x0000001eff1e723e */ /* 0x000fe200024050ff */
[C---:B------:R-:W-:Y:S01]  /*73c0*/  FFMA R6, R27.reuse, R0, R6 ;  /* 0x000000001b067223 */ /* 0x040fe20000000006 */
[----:B------:R-:W-:Y:S01]  /*73d0*/  LOP3.LUT R0, R34, 0xffffe000, RZ, 0xc0, !PT ;  /* 0xffffe00022007812 */ /* 0x000fe200078ec0ff */
[----:B------:R-:W-:Y:S01]  /*73e0*/  FFMA R7, R27, R2, R11 ;  /* 0x000000021b077223 */ /* 0x000fe2000000000b */
[----:B------:R-:W-:Y:S01]  /*73f0*/  LOP3.LUT R2, R35, 0xffffe000, RZ, 0xc0, !PT ;  /* 0xffffe00023027812 */ /* 0x000fe200078ec0ff */
[----:B------:R-:W-:Y:S01]  /*7400*/  FFMA R8, R27, R3, R8 ;  /* 0x000000031b087223 */ /* 0x000fe20000000008 */
[----:B------:R-:W-:Y:S01]  /*7410*/  LOP3.LUT R3, R37, 0xffffe000, RZ, 0xc0, !PT ;  /* 0xffffe00025037812 */ /* 0x000fe200078ec0ff */
[C---:B------:R-:W-:Y:S01]  /*7420*/  FFMA R9, R27.reuse, R16, R9 ;  /* 0x000000101b097223 */ /* 0x040fe20000000009 */
[----:B------:R-:W-:Y:S01]  /*7430*/  F2FP.TF32.F32.PACK_B R31, R31 ;  /* 0x0000001fff1f723e */ /* 0x000fe200024050ff */
[----:B------:R-:W-:Y:S01]  /*7440*/  FMUL R15, R24, R15 ;  /* 0x0000000f180f7220 */ /* 0x000fe20000400000 */
[----:B------:R-:W-:Y:S01]  /*7450*/  LOP3.LUT R16, R38, 0xffffe000, RZ, 0xc0, !PT ;  /* 0xffffe00026107812 */ /* 0x000fe200078ec0ff */
[C---:B------:R-:W-:Y:S01]  /*7460*/  FFMA R10, R27.reuse, R0, R10 ;  /* 0x000000001b0a7223 */ /* 0x040fe2000000000a */
[----:B------:R-:W-:Y:S01]  /*7470*/  LOP3.LUT R0, R36, 0xffffe000, RZ, 0xc0, !PT ;  /* 0xffffe00024007812 */ /* 0x000fe200078ec0ff */
[----:B------:R-:W-:Y:S01]  /*7480*/  FFMA R11, R27, R2, R15 ;  /* 0x000000021b0b7223 */ /* 0x000fe2000000000f */
[----:B------:R-:W-:Y:S01]  /*7490*/  LOP3.LUT R2, R39, 0xffffe000, RZ, 0xc0, !PT ;  /* 0xffffe00027027812 */ /* 0x000fe200078ec0ff */
[----:B------:R1:W-:Y:S01]  /*74a0*/  STSM.16.M88.4 [R70+0x2400], R28 ;  /* 0x0024001c46007844 */ /* 0x0003e20000000200 */
[----:B------:R-:W-:Y:S01]  /*74b0*/  F2FP.TF32.F32.PACK_B R4, R4 ;  /* 0x00000004ff04723e */ /* 0x000fe200024050ff */
[----:B------:R-:W-:Y:S01]  /*74c0*/  FMUL R19, R24, R19 ;  /* 0x0000001318137220 */ /* 0x000fe20000400000 */
[----:B------:R-:W-:Y:S01]  /*74d0*/  F2FP.TF32.F32.PACK_B R5, R5 ;  /* 0x00000005ff05723e */ /* 0x000fe200024050ff */
[C---:B------:R-:W-:Y:S01]  /*74e0*/  FFMA R12, R27.reuse, R0, R12 ;  /* 0x000000001b0c7223 */ /* 0x040fe2000000000c */
[----:B------:R-:W-:Y:S01]  /*74f0*/  F2FP.TF32.F32.PACK_B R6, R6 ;  /* 0x00000006ff06723e */ /* 0x000fe200024050ff */
[C---:B------:R-:W-:Y:S01]  /*7500*/  FFMA R13, R27.reuse, R3, R13 ;  /* 0x000000031b0d7223 */ /* 0x040fe2000000000d */
[----:B------:R-:W-:Y:S01]  /*7510*/  F2FP.TF32.F32.PACK_B R7, R7 ;  /* 0x00000007ff07723e */ /* 0x000fe200024050ff */
[C---:B------:R-:W-:Y:S01]  /*7520*/  FFMA R14, R27.reuse, R16, R14 ;  /* 0x000000101b0e7223 */ /* 0x040fe2000000000e */
[----:B------:R-:W-:Y:S01]  /*7530*/  FFMA R15, R27, R2, R19 ;  /* 0x000000021b0f7223 */ /* 0x000fe20000000013 */
[----:B------:R-:W-:Y:S02]  /*7540*/  F2FP.TF32.F32.PACK_B R8, R8 ;  /* 0x00000008ff08723e */ /* 0x000fe400024050ff */
[----:B------:R1:W-:Y:S01]  /*7550*/  STSM.16.M88.4 [R69+0x2400], R4 ;  /* 0x0024000445007844 */ /* 0x0003e20000000200 */
[----:B------:R-:W-:Y:S02]  /*7560*/  F2FP.TF32.F32.PACK_B R9, R9 ;  /* 0x00000009ff09723e */ /* 0x000fe400024050ff */
[----:B------:R-:W-:Y:S02]  /*7570*/  F2FP.TF32.F32.PACK_B R10, R10 ;  /* 0x0000000aff0a723e */ /* 0x000fe400024050ff */
[----:B------:R-:W-:Y:S02]  /*7580*/  F2FP.TF32.F32.PACK_B R11, R11 ;  /* 0x0000000bff0b723e */ /* 0x000fe400024050ff */
[----:B------:R-:W-:Y:S02]  /*7590*/  F2FP.TF32.F32.PACK_B R12, R12 ;  /* 0x0000000cff0c723e */ /* 0x000fe400024050ff */
[----:B------:R-:W-:Y:S01]  /*75a0*/  F2FP.TF32.F32.PACK_B R13, R13 ;  /* 0x0000000dff0d723e */ /* 0x000fe200024050ff */
[----:B------:R1:W-:Y:S01]  /*75b0*/  STSM.16.M88.4 [R71+0x2000], R8 ;  /* 0x0020000847007844 */ /* 0x0003e20000000200 */
[----:B------:R-:W-:Y:S02]  /*75c0*/  F2FP.TF32.F32.PACK_B R14, R14 ;  /* 0x0000000eff0e723e */ /* 0x000fe400024050ff */
[----:B------:R-:W-:Y:S02]  /*75d0*/  F2FP.TF32.F32.PACK_B R15, R15 ;  /* 0x0000000fff0f723e */ /* 0x000fe400024050ff */
[----:B------:R-:W-:Y:S02]  /*75e0*/  LEA R0, R73, UR44, 0x3 ;  /* 0x0000002c49007c11 */ /* 0x000fe4000f8e18ff */
[----:B------:R-:W-:Y:S01]  /*75f0*/  @P6 SHF.L.U32 R2, R62, 0x1f, RZ ;  /* 0x0000001f3e026819 */ /* 0x000fe200000006ff */
[----:B------:R1:W-:Y:S01]  /*7600*/  STSM.16.M88.4 [R72+0x2000], R12 ;  /* 0x0020000c48007844 */ /* 0x0003e20000000200 */
        /* <DEDUP_REMOVED lines=9> */
[----:B------:R-:W-:Y:S02]  /*76a0*/  UIADD3 UR9, UPT, UPT, UR49, 0x20, URZ ;  /* 0x0000002031097890 */ /* 0x000fe4000fffe0ff */
[----:B------:R-:W-:Y:S01]  /*76b0*/  UIADD3 UR8, UPT, UPT, UR44, 0x2400, URZ ;  /* 0x000024002c087890 */ /* 0x000fe2000fffe0ff */
[----:B------:R-:W-:Y:S01]  /*76c0*/  UMOV UR10, UR50 ;  /* 0x00000032000a7c82 */ /* 0x000fe20008000000 */
[----:B------:R-:W-:Y:S01]  /*76d0*/  UMOV UR11, UR36 ;  /* 0x00000024000b7c82 */ /* 0x000fe20008000000 */
[----:B--2---:R-:W-:Y:S04]  /*76e0*/  UIADD3 UR4, UP0, UPT, UR6, 0x680, URZ ;  /* 0x0000068006047890 */ /* 0x004fe8000ff1e0ff */
[----:B------:R-:W-:Y:S09]  /*76f0*/  UIADD3.X UR5, UPT, UPT, URZ, UR7, URZ, UP0, !UPT ;  /* 0x00000007ff057290 */ /* 0x000ff200087fe4ff */
[----:B------:R2:W-:Y:S01]  /*7700*/  UTMASTG.3D [UR8], [UR4] ;  /* 0x00000008040073b5 */ /* 0x0005e20008010000 */
[----:B------:R0:W-:Y:S01]  /*7710*/  UTMACMDFLUSH ;  /* 0x00000000000079b7 */ /* 0x0001e20000000000 */
[----:B--2---:R-:W-:Y:S04]  /*7720*/  DEPBAR.LE SB0, 0x1 ;  /* 0x000080400000791a */ /* 0x004fe80000000000 */
.L_x_115:
[----:B------:R-:W-:Y:S05]  /*7730*/  BSYNC.RECONVERGENT B0 ;  /* 0x0000000000007941 */ /* 0x000fea0003800200 */
.L_x_114:
[----:B------:R-:W-:Y:S01]  /*7740*/  BAR.SYNC.DEFER_BLOCKING 0x1, 0x80 ;  /* 0x0042000000007b1d */ /* 0x000fe20000010000 */
[----:B------:R-:W-:Y:S04]  /*7750*/  UIADD3 UR4, UPT, UPT, UR46, 0x1, URZ ;  /* 0x000000012e047890 */ /* 0x000fe8000fffe0ff */
[----:B------:R-:W-:Y:S04]  /*7760*/  UISETP.NE.AND UP0, UPT, UR4, 0x4, UPT ;  /* 0x000000040400788c */ /* 0x000fe8000bf05270 */
[----:B------:R-:W-:Y:S01]  /*7770*/  USEL UR45, UR4, URZ, UP0 ;  /* 0x000000ff042d7287 */ /* 0x000fe20008000000 */
[----:B------:R2:W-:Y:S01]  /*7780*/  @P6 SYNCS.ARRIVE.TRANS64.RED.A1T0 RZ, [R21+URZ], RZ ;  /* 0x000000ff15ff69a7 */ /* 0x0005e200081004ff */
[----:B------:R-:W-:Y:S01]  /*7790*/  BSSY B1, `(.L_x_116) ;  /* 0x0000018000017945 */ /* 0x000fe20003800000 */
[----:B------:R-:W3:Y:S02]  /*77a0*/  @P6 SYNCS.PHASECHK.TRANS64.TRYWAIT P0, [R0+URZ+0x40], R2 ;  /* 0x00004002000065a7 */ /* 0x000ee400080011ff */
[----:B---3--:R-:W-:Y:S01]  /*77b0*/  @P6 SEL R75, RZ, 0x1, !P0 ;  /* 0x00000001ff4b6807 */ /* 0x008fe20004000000 */
[----:B--2---:R-:W-:Y:S06]  /*77c0*/  @!P6 BRA `(.L_x_117) ;  /* 0x000000000050e947 */ /* 0x004fec0003800000 */
        /* <DEDUP_REMOVED lines=8> */
[----:B------:R-:W-:Y:S04]  /*7850*/  SHF.L.U32 R5, R62, 0x1f, RZ ;  /* 0x0000001f3e057819 */ /* 0x000fe800000006ff */
[----:B------:R-:W1:Y:S02]  /*7860*/  SYNCS.PHASECHK.TRANS64.TRYWAIT P0, [R0+URZ+0x40], R5 ;  /* 0x00004005000075a7 */ /* 0x000e6400080011ff */
[----:B-1----:R-:W-:Y:S05]  /*7870*/  @!P0 BRA `(.L_x_120) ;  /* 0x0000002000008947 */ /* 0x002fea0003800000 */
.L_x_119:
[----:B------:R-:W-:Y:S05]  /*7880*/  BSYNC B0 ;  /* 0x0000000000007941 */ /* 0x000fea0003800000 */
.L_x_118:
[----:B------:R-:W-:Y:S02]  /*7890*/  ISETP.NE.AND P0, PT, R76, RZ, PT ;  /* 0x000000ff4c00720c */ /* 0x000fe40003f05270 */
[----:B------:R-:W-:Y:S11]  /*78a0*/  IADD3 R73, PT, PT, R73, 0x1, RZ ;  /* 0x0000000149497810 */ /* 0x000ff60007ffe0ff */
[----:B-1----:R-:W-:Y:S01]  /*78b0*/  @P0 IMAD.IADD R0, R63, 0x1, R2 ;  /* 0x000000013f000824 */ /* 0x002fe200078e0202 */
[----:B------:R-:W-:Y:S05]  /*78c0*/  @P0 WARPSYNC.ALL ;  /* 0x0000000000000948 */ /* 0x000fea0003800000 */
[----:B------:R2:W3:Y:S04]  /*78d0*/  @P0 LDSM.16.M88.4 R44, [R4+UR44+0x400] ;  /* 0x0004002c042c083b */ /* 0x0004e80008000200 */
[----:B------:R2:W4:Y:S04]  /*78e0*/  @P0 LDSM.16.M88.4 R40, [R3+0x400] ;  /* 0x000400000328083b */ /* 0x0005280000000200 */
[----:B------:R2:W1:Y:S04]  /*78f0*/  @P0 LDSM.16.M88.4 R32, [R2+0x400] ;  /* 0x000400000220083b */ /* 0x0004680000000200 */
[----:B------:R2:W1:Y:S02]  /*7900*/  @P0 LDSM.16.M88.4 R36, [R0+0x400] ;  /* 0x000400000024083b */ /* 0x0004640000000200 */
.L_x_117:
[----:B------:R-:W-:Y:S05]  /*7910*/  BSYNC B1 ;  /* 0x0000000000017941 */ /* 0x000fea0003800000 */
.L_x_116:
[----:B--2---:R-:W-:Y:S05]  /*7920*/  VIADD R0, R25, 0x40 ;  /* 0x0000004019007836 */ /* 0x004fea0000000000 */
        /* <DEDUP_REMOVED lines=20> */
.L_x_121:
[----:B------:R-:W-:Y:S01]  /*7a70*/  ISETP.NE.AND P6, PT, R68, RZ, PT ;  /* 0x000000ff4400720c */ /* 0x000fe20003fc5270 */
[----:B------:R-:W-:Y:S05]  /*7a80*/  WARPSYNC.ALL ;  /* 0x0000000000007948 */ /* 0x000fea0003800000 */
[----:B------:R-:W-:Y:S01]  /*7a90*/  R2UR UR4, R25 ;  /* 0x00000000190472ca */ /* 0x000fe200000e0000 */
[----:B------:R-:W-:Y:S01]  /*7aa0*/  IMAD.U32 R0, RZ, RZ, UR45 ;  /* 0x0000002dff007e24 */ /* 0x000fe2000f8e00ff */
[----:B---3--:R-:W-:Y:S01]  /*7ab0*/  LOP3.LUT R20, R44, 0xffffe000, RZ, 0xc0, !PT ;  /* 0xffffe0002c147812 */ /* 0x008fe200078ec0ff */
        /* <DEDUP_REMOVED lines=24> */
[----:B----4-:R-:W-:Y:S01]  /*7c40*/  LOP3.LUT R18, R40, 0xffffe000, RZ, 0xc0, !PT ;  /* 0xffffe00028127812 */ /* 0x010fe200078ec0ff */
        /* <DEDUP_REMOVED lines=69> */
.L_x_123:
[----:B------:R-:W-:Y:S05]  /*80a0*/  BSYNC.RECONVERGENT B0 ;  /* 0x0000000000007941 */ /* 0x000fea0003800200 */
.L_x_122:
        /* <DEDUP_REMOVED lines=12> */
[----:B------:R-:W-:Y:S04]  /*8170*/  @P1 IMAD R73, R73, 0x2000, R74 ;  /* 0x0000200049491824 */ /* 0x000fe800078e024a */
[----:B------:R-:W-:Y:S05]  /*8180*/  @P1 VIADD R3, R73, UR44 ;  /* 0x0000002c49031c36 */ /* 0x000fea0008000000 */
[----:B------:R-:W-:Y:S01]  /*8190*/  @P1 IADD3 R77, PT, PT, R77, R3, RZ ;  /* 0x000000034d4d1210 */ /* 0x000fe20007ffe0ff */
[----:B------:R-:W-:Y:S01]  /*81a0*/  @P1 IMAD.IADD R3, R63, 0x1, R3 ;  /* 0x000000013f031824 */ /* 0x000fe200078e0203 */
[----:B------:R-:W-:Y:S06]  /*81b0*/  @P0 BRA `(.L_x_127) ;  /* 0x00000000000c0947 */ /* 0x000fec0003800000 */
[----:B------:R-:W-:Y:S04]  /*81c0*/  SHF.L.U32 R0, R62, 0x1f, RZ ;  /* 0x0000001f3e007819 */ /* 0x000fe800000006ff */
[----:B------:R-:W2:Y:S02]  /*81d0*/  SYNCS.PHASECHK.TRANS64.TRYWAIT P0, [R2+URZ+0x40], R0 ;  /* 0x00004000020075a7 */ /* 0x000ea400080011ff */
[----:B--2---:R-:W-:Y:S05]  /*81e0*/  @!P0 BRA `(.L_x_128) ;  /* 0x0000001400b88947 */ /* 0x004fea0003800000 */
.L_x_127:
[----:B------:R-:W-:Y:S05]  /*81f0*/  BSYNC B0 ;  /* 0x0000000000007941 */ /* 0x000fea0003800000 */
.L_x_126:
[----:B------:R-:W-:Y:S11]  /*8200*/  ISETP.NE.AND P0, PT, R76, RZ, PT ;  /* 0x000000ff4c00720c */ /* 0x000ff60003f05270 */
[----:B------:R-:W-:Y:S02]  /*8210*/  @!UPT UIADD3 URZ, UPT, UPT, URZ, URZ, URZ ;  /* 0x000000fffffff290 */ /* 0x000fe4000fffe0ff */
[----:B--2---:R-:W-:Y:S01]  /*8220*/  @P0 IADD3 R0, PT, PT, R63, R77, RZ ;  /* 0x0000004d3f000210 */ /* 0x004fe20007ffe0ff */
[----:B------:R-:W-:Y:S05]  /*8230*/  @P0 WARPSYNC.ALL ;  /* 0x0000000000000948 */ /* 0x000fea0003800000 */
[----:B------:R2:W3:Y:S04]  /*8240*/  @P0 LDSM.16.M88.4 R44, [R73+UR44+0x400] ;  /* 0x0004002c492c083b */ /* 0x0004e80008000200 */
[----:B------:R2:W4:Y:S04]  /*8250*/  @P0 LDSM.16.M88.4 R40, [R3+0x400] ;  /* 0x000400000328083b */ /* 0x0005280000000200 */
[----:B------:R2:W1:Y:S04]  /*8260*/  @P0 LDSM.16.M88.4 R32, [R77+0x400] ;  /* 0x000400004d20083b */ /* 0x0004680000000200 */
[----:B------:R2:W1:Y:S02]  /*8270*/  @P0 LDSM.16.M88.4 R36, [R0+0x400] ;  /* 0x000400000024083b */ /* 0x0004640000000200 */
.L_x_125:
[----:B------:R-:W-:Y:S05]  /*8280*/  BSYNC B1 ;  /* 0x0000000000017941 */ /* 0x000fea0003800000 */
.L_x_124:
        /* <DEDUP_REMOVED lines=21> */
.L_x_129:
[----:B------:R-:W-:Y:S01]  /*83e0*/  ISETP.NE.AND P0, PT, R65, RZ, PT ;  /* 0x000000ff4100720c */ /* 0x000fe20003f05270 */
[----:B------:R-:W-:Y:S05]  /*83f0*/  WARPSYNC.ALL ;  /* 0x0000000000007948 */ /* 0x000fea0003800000 */
[----:B------:R-:W-:Y:S01]  /*8400*/  R2UR UR4, R25 ;  /* 0x00000000190472ca */ /* 0x000fe200000e0000 */
[----:B------:R-:W-:Y:S01]  /*8410*/  BSSY.RECONVERGENT B0, `(.L_x_130) ;  /* 0x000005d000007945 */ /* 0x000fe20003800200 */
[----:B---3--:R-:W-:Y:S02]  /*8420*/  LOP3.LUT R0, R44, 0xffffe000, RZ, 0xc0, !PT ;  /* 0xffffe0002c007812 */ /* 0x008fe400078ec0ff */
[----:B------:R-:W-:Y:S02]  /*8430*/  LOP3.LUT R2, R45, 0xffffe000, RZ, 0xc0, !PT ;  /* 0xffffe0002d027812 */ /* 0x000fe400078ec0ff */
[----:B------:R-:W-:Y:S02]  /*8440*/  LOP3.LUT R3, R46, 0xffffe000, RZ, 0xc0, !PT ;  /* 0xffffe0002e037812 */ /* 0x000fe400078ec0ff */
[----:B------:R-:W-:Y:S02]  /*8450*/  LOP3.LUT R20, R47, 0xffffe000, RZ, 0xc0, !PT ;  /* 0xffffe0002f147812 */ /* 0x000fe400078ec0ff */
[----:B----4-:R-:W-:Y:S02]  /*8460*/  LOP3.LUT R21, R40, 0xffffe000, RZ, 0xc0, !PT ;  /* 0xffffe00028157812 */ /* 0x010fe400078ec0ff */
[----:B------:R-:W-:Y:S01]  /*8470*/  LOP3.LUT R25, R41, 0xffffe000, RZ, 0xc0, !PT ;  /* 0xffffe00029197812 */ /* 0x000fe200078ec0ff */
[----:B-1----:R-:W1:Y:S01]  /*8480*/  LDTM.16dp128bit.x8 R4, tmem[UR4+0x60] ;  /* 0x00006004000479ee */ /* 0x002e620008180000 */
[----:B------:R-:W-:Y:S01]  /*8490*/  R2UR UR4, R26 ;  /* 0x000000001a0472ca */ /* 0x000fe200000e0000 */
[----:B------:R-:W-:Y:S01]  /*84a0*/  NOP ;  /* 0x0000000000007918 */ /* 0x000fe20000000000 */
[----:B------:R-:W-:Y:S02]  /*84b0*/  LOP3.LUT R26, R42, 0xffffe000, RZ, 0xc0, !PT ;  /* 0xffffe0002a1a7812 */ /* 0x000fe400078ec0ff */
[----:B------:R-:W-:Y:S02]  /*84c0*/  LOP3.LUT R28, R43, 0xffffe000, RZ, 0xc0, !PT ;  /* 0xffffe0002b1c7812 */ /* 0x000fe400078ec0ff */
[----:B------:R-:W-:Y:S02]  /*84d0*/  LOP3.LUT R29, R32, 0xffffe000, RZ, 0xc0, !PT ;  /* 0xffffe000201d7812 */ /* 0x000fe400078ec0ff */
[----:B------:R-:W-:Y:S02]  /*84e0*/  LOP3.LUT R30, R33, 0xffffe000, RZ, 0xc0, !PT ;  /* 0xffffe000211e7812 */ /* 0x000fe400078ec0ff */
[----:B------:R-:W-:Y:S02]  /*84f0*/  LOP3.LUT R31, R34, 0xffffe000, RZ, 0xc0, !PT ;  /* 0xffffe000221f7812 */ /* 0x000fe400078ec0ff */
[----:B------:R-:W-:Y:S01]  /*8500*/  LOP3.LUT R32, R35, 0xffffe000, RZ, 0xc0, !PT ;  /* 0xffffe00023207812 */ /* 0x000fe200078ec0ff */
[----:B------:R-:W-:Y:S01]  /*8510*/  UIADD3 UR4, UPT, UPT, UR4, 0xd0, URZ ;  /* 0x000000d004047890 */ /* 0x000fe2000fffe0ff */
[----:B------:R-:W-:Y:S02]  /*8520*/  LOP3.LUT R33, R36, 0xffffe000, RZ, 0xc0, !PT ;  /* 0xffffe00024217812 */ /* 0x000fe400078ec0ff */
[----:B------:R-:W-:Y:S01]  /*8530*/  LOP3.LUT R34, R37, 0xffffe000, RZ, 0xc0, !PT ;  /* 0xffffe00025227812 */ /* 0x000fe200078ec0ff */
[----:B------:R-:W-:Y:S01]  /*8540*/  UPRMT UR4, UR47, 0x654, UR4 ;  /* 0x000006542f047896 */ /* 0x000fe20008000004 */
[----:B------:R-:W-:Y:S02]  /*8550*/  LOP3.LUT R35, R38, 0xffffe000, RZ, 0xc0, !PT ;  /* 0xffffe00026237812 */ /* 0x000fe400078ec0ff */
[----:B------:R-:W-:Y:S01]  /*8560*/  LOP3.LUT R36, R39, 0xffffe000, RZ, 0xc0, !PT ;  /* 0xffffe00027247812 */ /* 0x000fe200078ec0ff */
[C---:B-1----:R-:W-:Y:S01]  /*8570*/  FMUL R4, R24.reuse, R4 ;  /* 0x0000000418047220 */ /* 0x042fe20000400000 */
[C---:B------:R-:W-:Y:S01]  /*8580*/  FMUL R5, R24.reuse, R5 ;  /* 0x0000000518057220 */ /* 0x040fe20000400000 */
[C---:B------:R-:W-:Y:S01]  /*8590*/  FMUL R6, R24.reuse, R6 ;  /* 0x0000000618067220 */ /* 0x040fe20000400000 */
[C---:B------:R-:W-:Y:S01]  /*85a0*/  FMUL R7, R24.reuse, R7 ;  /* 0x0000000718077220 */ /* 0x040fe20000400000 */
[C---:B------:R-:W-:Y:S01]  /*85b0*/  FFMA R4, R27.reuse, R0, R4 ;  /* 0x000000001b047223 */ /* 0x040fe20000000004 */
[C---:B------:R-:W-:Y:S01]  /*85c0*/  FMUL R8, R24.reuse, R8 ;  /* 0x0000000818087220 */ /* 0x040fe20000400000 */
[C---:B------:R-:W-:Y:S01]  /*85d0*/  FFMA R5, R27.reuse, R2, R5 ;  /* 0x000000021b057223 */ /* 0x040fe20000000005 */
[C---:B------:R-:W-:Y:S01]  /*85e0*/  FMUL R9, R24.reuse, R9 ;  /* 0x0000000918097220 */ /* 0x040fe20000400000 */
[C---:B------:R-:W-:Y:S01]  /*85f0*/  FFMA R6, R27.reuse, R3, R6 ;  /* 0x000000031b067223 */ /* 0x040fe20000000006 */
[----:B------:R-:W-:Y:S01]  /*8600*/  F2FP.TF32.F32.PACK_B R4, R4 ;  /* 0x00000004ff04723e */ /* 0x000fe200024050ff */
[C---:B------:R-:W-:Y:S01]  /*8610*/  FMUL R10, R24.reuse, R10 ;  /* 0x0000000a180a7220 */ /* 0x040fe20000400000 */
[----:B------:R-:W-:Y:S01]  /*8620*/  F2FP.TF32.F32.PACK_B R5, R5 ;  /* 0x00000005ff05723e */ /* 0x000fe200024050ff */
[C---:B------:R-:W-:Y:S01]  /*8630*/  FFMA R7, R27.reuse, R20, R7 ;  /* 0x000000141b077223 */ /* 0x040fe20000000007 */
[C---:B------:R-:W-:Y:S01]  /*8640*/  FMUL R11, R24.reuse, R11 ;  /* 0x0000000b180b7220 */ /* 0x040fe20000400000 */
        /* <DEDUP_REMOVED lines=8> */
[----:B------:R-:W-:Y:S01]  /*86d0*/  F2FP.TF32.F32.PACK_B R6, R6 ;  /* 0x00000006ff06723e */ /* 0x000fe200024050ff */
[C---:B------:R-:W-:Y:S01]  /*86e0*/  FFMA R12, R27.reuse, R29, R12 ;  /* 0x0000001d1b0c7223 */ /* 0x040fe2000000000c */
[----:B------:R-:W-:Y:S01]  /*86f0*/  F2FP.TF32.F32.PACK_B R7, R7 ;  /* 0x00000007ff07723e */ /* 0x000fe200024050ff */
[C---:B------:R-:W-:Y:S01]  /*8700*/  FMUL R16, R24.reuse, R16 ;  /* 0x0000001018107220 */ /* 0x040fe20000400000 */
[C---:B------:R-:W-:Y:S01]  /*8710*/  FFMA R13, R27.reuse, R30, R13 ;  /* 0x0000001e1b0d7223 */ /* 0x040fe2000000000d */
[C---:B------:R-:W-:Y:S01]  /*8720*/  FMUL R17, R24.reuse, R17 ;  /* 0x0000001118117220 */ /* 0x040fe20000400000 */
[C---:B------:R-:W-:Y:S01]  /*8730*/  FFMA R14, R27.reuse, R31, R14 ;  /* 0x0000001f1b0e7223 */ /* 0x040fe2000000000e */
[C---:B------:R-:W-:Y:S01]  /*8740*/  FMUL R18, R24.reuse, R18 ;  /* 0x0000001218127220 */ /* 0x040fe20000400000 */
[C---:B------:R-:W-:Y:S01]  /*8750*/  FFMA R15, R27.reuse, R32, R15 ;  /* 0x000000201b0f7223 */ /* 0x040fe2000000000f */
[----:B------:R-:W-:Y:S01]  /*8760*/  FMUL R19, R24, R19 ;  /* 0x0000001318137220 */ /* 0x000fe20000400000 */
[----:B------:R-:W-:Y:S01]  /*8770*/  F2FP.TF32.F32.PACK_B R8, R8 ;  /* 0x00000008ff08723e */ /* 0x000fe200024050ff */
[C---:B------:R-:W-:Y:S01]  /*8780*/  FFMA R16, R27.reuse, R33, R16 ;  /* 0x000000211b107223 */ /* 0x040fe20000000010 */
[----:B------:R-:W-:Y:S01]  /*8790*/  F2FP.TF32.F32.PACK_B R9, R9 ;  /* 0x00000009ff09723e */ /* 0x000fe200024050ff */
[----:B------:R-:W-:Y:S01]  /*87a0*/  SYNCS.ARRIVE.TRANS64.RED.A1T0 RZ, [UR4], RZ ;  /* 0x000000ffffff79a7 */ /* 0x000fe20008100404 */
[----:B------:R1:W-:Y:S01]  /*87b0*/  STSM.16.M88.4 [R70+0x6400], R4 ;  /* 0x0064000446007844 */ /* 0x0003e20000000200 */
        /* <DEDUP_REMOVED lines=14> */
[----:B------:R-:W-:Y:S05]  /*88a0*/  F2FP.TF32.F32.PACK_B R19, R19 ;  /* 0x00000013ff13723e */ /* 0x000fea00024050ff */
        /* <DEDUP_REMOVED lines=19> */
.L_x_131:
[----:B------:R-:W-:Y:S05]  /*89e0*/  BSYNC.RECONVERGENT B0 ;  /* 0x0000000000007941 */ /* 0x000fea0003800200 */
.L_x_130:
[----:B------:R-:W-:Y:S01]  /*89f0*/  BAR.SYNC.DEFER_BLOCKING 0x1, 0x80 ;  /* 0x0042000000007b1d */ /* 0x000fe20000010000 */
[----:B------:R-:W-:Y:S01]  /*8a00*/  UISETP.NE.AND UP0, UPT, UR52, -0x4, UPT ;  /* 0xfffffffc3400788c */ /* 0x000fe2000bf05270 */
[----:B------:R-:W-:Y:S08]  /*8a10*/  IADD3 R22, PT, PT, R22, 0x1, RZ ;  /* 0x0000000116167810 */ /* 0x000ff00007ffe0ff */
[----:B------:R-:W-:Y:S05]  /*8a20*/  BRA.U !UP0, `(.L_x_132) ;  /* 0x0000000108287547 */ /* 0x000fea000b800000 */
[----:B------:R-:W-:Y:S01]  /*8a30*/  ISETP.NE.AND P0, PT, R68, RZ, PT ;  /* 0x000000ff4400720c */ /* 0x000fe20003f05270 */
[----:B------:R-:W-:Y:S01]  /*8a40*/  IMAD.U32 R2, RZ, RZ, UR46 ;  /* 0x0000002eff027e24 */ /* 0x000fe2000f8e00ff */
[----:B------:R-:W-:Y:S01]  /*8a50*/  UIADD3 UR4, UPT, UPT, UR46, 0x1, URZ ;  /* 0x000000012e047890 */ /* 0x000fe2000fffe0ff */
[----:B------:R-:W-:Y:S03]  /*8a60*/  IMAD.U32 R0, RZ, RZ, UR47 ;  /* 0x0000002fff007e24 */ /* 0x000fe6000f8e00ff */
[----:B------:R-:W-:Y:S04]  /*8a70*/  UISETP.NE.AND UP0, UPT, UR4, 0x4, UPT ;  /* 0x000000040400788c */ /* 0x000fe8000bf05270 */
[----:B------:R-:W-:Y:S03]  /*8a80*/  USEL UR46, UR4, URZ, UP0 ;  /* 0x000000ff042e7287 */ /* 0x000fe60008000000 */
[----:B------:R-:W-:Y:S05]  /*8a90*/  @P0 LEA R2, R2, UR44, 0x3 ;  /* 0x0000002c02020c11 */ /* 0x000fea000f8e18ff */
[----:B------:R-:W-:Y:S05]  /*8aa0*/  @P0 VIADD R2, R2, 0x60 ;  /* 0x0000006002020836 */ /* 0x000fea0000000000 */
[----:B------:R-:W-:Y:S04]  /*8ab0*/  @P0 PRMT R0, R0, 0x654, R2 ;  /* 0x0000065400000816 */ /* 0x000fe80000000002 */
[----:B------:R2:W-:Y:S03]  /*8ac0*/  @P0 SYNCS.ARRIVE.TRANS64.RED.A1T0 RZ, [R0+URZ], RZ ;  /* 0x000000ff00ff09a7 */ /* 0x0005e600081004ff */
.L_x_132:
[----:B------:R-:W-:Y:S01]  /*8ad0*/  R2UR UR4, R55 ;  /* 0x00000000370472ca */ /* 0x000fe200000e0000 */
[----:B------:R-:W-:Y:S01]  /*8ae0*/  UISETP.NE.AND UP0, UPT, UR62, URZ, UPT ;  /* 0x000000ff3e00728c */ /* 0x000fe2000bf05270 */
[----:B------:R-:W-:Y:S01]  /*8af0*/  ISETP.NE.AND P0, PT, R59, 0x2, PT ;  /* 0x000000023b00780c */ /* 0x000fe20003f05270 */
[----:B------:R-:W-:Y:S01]  /*8b00*/  UIADD3 UR28, UPT, UPT, UR37, UR63, URZ ;  /* 0x0000003f251c7290 */ /* 0x000fe2000fffe0ff */
[----:B------:R-:W-:Y:S01]  /*8b10*/  ISETP.NE.AND P1, PT, R22, 0x4, PT ;  /* 0x000000041600780c */ /* 0x000fe20003f25270 */
[----:B------:R-:W-:Y:S01]  /*8b20*/  UIADD3 UR52, UPT, UPT, UR52, 0x4, URZ ;  /* 0x0000000434347890 */ /* 0x000fe2000fffe0ff */
[----:B------:R-:W-:Y:S01]  /*8b30*/  SEL R2, RZ, 0x1, P0 ;  /* 0x00000001ff027807 */ /* 0x000fe20000000000 */
[----:B------:R-:W-:Y:S01]  /*8b40*/  UMOV UR36, UR61 ;  /* 0x0000003d00247c82 */ /* 0x000fe20008000000 */
[----:B--2---:R-:W-:Y:S02]  /*8b50*/  SEL R0, RZ, 0x1, P1 ;  /* 0x00000001ff007807 */ /* 0x004fe40000800000 */
[----:B------:R-:W-:Y:S02]  /*8b60*/  LOP3.LUT R60, R60, R2, RZ, 0x3c, !PT ;  /* 0x000000023c3c7212 */ /* 0x000fe400078e3cff */
[----:B------:R-:W-:Y:S01]  /*8b70*/  LOP3.LUT R61, R61, R0, RZ, 0x3c, !PT ;  /* 0x000000003d3d7212 */ /* 0x000fe200078e3cff */
[----:B------:R-:W-:Y:S01]  /*8b80*/  UIADD3 UR24, UPT, UPT, UR38, UR4, URZ ;  /* 0x0000000426187290 */ /* 0x000fe2000fffe0ff */
[----:B------:R-:W-:Y:S02]  /*8b90*/  SEL R59, R59, RZ, P0 ;  /* 0x000000ff3b3b7207 */ /* 0x000fe40000000000 */
[----:B------:R-:W-:Y:S01]  /*8ba0*/  SEL R22, R22, RZ, P1 ;  /* 0x000000ff16167207 */ /* 0x000fe20000800000 */
[----:B------:R-:W-:Y:S08]  /*8bb0*/  BRA.U UP0, `(.L_x_133) ;  /* 0xffffffc900907547 */ /* 0x000ff0000b83ffff */
[----:B------:R-:W-:-:S13]  /*8bc0*/  R2UR UR4, R56 ;  /* 0x00000000380472ca */ /* 0x000fda00000e0000 */
[----:B------:R-:W-:-:S09]  /*8bd0*/  UISETP.NE.AND UP0, UPT, UR4, URZ, UPT ;  /* 0x000000ff0400728c */ /* 0x000fd2000bf05270 */
[----:B------:R-:W-:Y:S05]  /*8be0*/  BRA.U !UP0, `(.L_x_134) ;  /* 0x0000000108487547 */ /* 0x000fea000b800000 */
[----:B------:R-:W2:Y:S02]  /*8bf0*/  LDCU.64 UR4, c[0x0][0x890] ;  /* 0x00011200ff0477ac */ /* 0x000ea40008000a00 */
[----:B--2---:R-:W-:-:S04]  /*8c00*/  UISETP.NE.U32.AND UP0, UPT, UR4, URZ, UPT ;  /* 0x000000ff0400728c */ /* 0x004fc8000bf05070 */
[----:B------:R-:W-:-:S09]  /*8c10*/  UISETP.NE.AND.EX UP0, UPT, UR5, URZ, UPT, UP0 ;  /* 0x000000ff0500728c */ /* 0x000fd2000bf05300 */
[----:B------:R-:W-:Y:S05]  /*8c20*/  BRA.U UP0, `(.L_x_135) ;  /* 0x00000001000c7547 */ /* 0x000fea000b800000 */
[----:B------:R-:W-:-:S13]  /*8c30*/  FSETP.NEU.AND P0, PT, R27, RZ, PT ;  /* 0x000000ff1b00720b */ /* 0x000fda0003f0d000 */
[----:B------:R-:W-:Y:S05]  /*8c40*/  @!P0 EXIT ;  /* 0x000000000000894d */ /* 0x000fea0003800000 */
[----:B------:R-:W-:Y:S05]  /*8c50*/  BRA `(.L_x_134) ;  /* 0x00000000002c7947 */ /* 0x000fea0003800000 */
.L_x_135:
[----:B------:R-:W-:Y:S01]  /*8c60*/  ISETP.NE.AND P0, PT, R58, RZ, PT ;  /* 0x000000ff3a00720c */ /* 0x000fe20003f05270 */
[----:B------:R-:W-:-:S12]  /*8c70*/  BSSY.RECONVERGENT B0, `(.L_x_134) ;  /* 0x0000009000007945 */ /* 0x000fd80003800200 */
[----:B------:R-:W-:Y:S05]  /*8c80*/  @P0 BRA `(.L_x_136) ;  /* 0x0000000000140947 */ /* 0x000fea0003800000 */
[----:B------:R-:W2:Y:S02]  /*8c90*/  LDCU.64 UR4, c[0x0][0x888] ;  /* 0x00011100ff0477ac */ /* 0x000ea40008000a00 */
[----:B--2---:R-:W-:-:S04]  /*8ca0*/  ISETP.NE.U32.AND P0, PT, RZ, UR4, PT ;  /* 0x00000004ff007c0c */ /* 0x004fc8000bf05070 */
[----:B------:R-:W-:-:S13]  /*8cb0*/  ISETP.NE.AND.EX P0, PT, RZ, UR5, PT, P0 ;  /* 0x00000005ff007c0c */ /* 0x000fda000bf05300 */
[----:B------:R-:W-:Y:S05]  /*8cc0*/  @!P0 EXIT ;  /* 0x000000000000894d */ /* 0x000fea0003800000 */
[----:B------:R-:W-:Y:S05]  /*8cd0*/  BRA `(.L_x_137) ;  /* 0x0000000000087947 */ /* 0x000fea0003800000 */
.L_x_136:
[----:B------:R-:W-:-:S13]  /*8ce0*/  FSETP.NEU.AND P0, PT, R27, RZ, PT ;  /* 0x000000ff1b00720b */ /* 0x000fda0003f0d000 */
[----:B------:R-:W-:Y:S05]  /*8cf0*/  @!P0 EXIT ;  /* 0x000000000000894d */ /* 0x000fea0003800000 */
.L_x_137:
[----:B------:R-:W-:Y:S05]  /*8d00*/  BSYNC.RECONVERGENT B0 ;  /* 0x0000000000007941 */ /* 0x000fea0003800200 */
.L_x_134:
[----:B------:R-:W-:Y:S01]  /*8d10*/  ULEA UR4, UR46, UR44, 0x3 ;  /* 0x0000002c2e047291 */ /* 0x000fe2000f8e18ff */
[----:B------:R-:W-:-:S04]  /*8d20*/  DEPBAR.LE SB0, 0x0 ;  /* 0x000080000000791a */ /* 0x000fc80000000000 */
[----:B------:R-:W-:-:S04]  /*8d30*/  UIADD3 UR4, UPT, UPT, UR4, 0x60, URZ ;  /* 0x0000006004047890 */ /* 0x000fc8000fffe0ff */
[----:B------:R-:W-:-:S09]  /*8d40*/  UPRMT UR4, UR47, 0x654, UR4 ;  /* 0x000006542f047896 */ /* 0x000fd20008000004 */
[----:B------:R-:W-:Y:S01]  /*8d50*/  SYNCS.ARRIVE.TRANS64.RED.A1T0 RZ, [UR4], RZ ;  /* 0x000000ffffff79a7 */ /* 0x000fe20008100404 */
[----:B------:R-:W-:Y:S05]  /*8d60*/  EXIT ;  /* 0x000000000000794d */ /* 0x000fea0003800000 */
.L_x_24:
[----:B---3--:R3:W4:Y:S02]  /*8d70*/  SYNCS.PHASECHK.TRANS64.TRYWAIT P0, [R0+URZ+0x100], R2 ;  /* 0x00010002000075a7 */ /* 0x00872400080011ff */
[----:B----4-:R-:W-:Y:S05]  /*8d80*/  @!P0 NANOSLEEP.SYNCS 0x989680 ;  /* 0x009896800000895d */ /* 0x010fea0003900000 */
[----:B------:R-:W4:Y:S02]  /*8d90*/  @!P0 SYNCS.PHASECHK.TRANS64 P0, [R0+URZ+0x100], R2 ;  /* 0x00010002000085a7 */ /* 0x000f2400080010ff */
[----:B----4-:R-:W-:Y:S05]  /*8da0*/  @!P0 BRA `(.L_x_24) ;  /* 0xfffffffc00f08947 */ /* 0x010fea000383ffff */
[----:B------:R-:W-:Y:S05]  /*8db0*/  BRA `(.L_x_138) ;  /* 0xffffff8800ac7947 */ /* 0x000fea000383ffff */
.L_x_27:
[----:B--2---:R-:W-:-:S07]  /*8dc0*/  MOV R0, UR33 ;  /* 0x0000002100007c02 */ /* 0x004fce0008000f00 */
.L_x_139:
[----:B--2---:R2:W3:Y:S02]  /*8dd0*/  SYNCS.PHASECHK.TRANS64.TRYWAIT P0, [R0+URZ+0x20], R3 ;  /* 0x00002003000075a7 */ /* 0x0044e400080011ff */
[----:B---3--:R-:W-:Y:S05]  /*8de0*/  @!P0 NANOSLEEP.SYNCS 0x989680 ;  /* 0x009896800000895d */ /* 0x008fea0003900000 */
[----:B------:R-:W3:Y:S02]  /*8df0*/  @!P0 SYNCS.PHASECHK.TRANS64 P0, [R0+URZ+0x20], R3 ;  /* 0x00002003000085a7 */ /* 0x000ee400080010ff */
[----:B---3--:R-:W-:Y:S05]  /*8e00*/  @!P0 BRA `(.L_x_139) ;  /* 0xfffffffc00f08947 */ /* 0x008fea000383ffff */
[----:B------:R-:W-:Y:S05]  /*8e10*/  BRA `(.L_x_26) ;  /* 0xffffff8800f47947 */ /* 0x000fea000383ffff */
.L_x_34:
[----:B-1----:R-:W-:-:S07]  /*8e20*/  MOV R0, UR33 ;  /* 0x0000002100007c02 */ /* 0x002fce0008000f00 */
.L_x_140:
[----:B-1----:R1:W2:Y:S02]  /*8e30*/  SYNCS.PHASECHK.TRANS64.TRYWAIT P0, [R0+URZ+0x20], R3 ;  /* 0x00002003000075a7 */ /* 0x0022a400080011ff */
[----:B--2---:R-:W-:Y:S05]  /*8e40*/  @!P0 NANOSLEEP.SYNCS 0x989680 ;  /* 0x009896800000895d */ /* 0x004fea0003900000 */
[----:B------:R-:W2:Y:S02]  /*8e50*/  @!P0 SYNCS.PHASECHK.TRANS64 P0, [R0+URZ+0x20], R3 ;  /* 0x00002003000085a7 */ /* 0x000ea400080010ff */
[----:B--2---:R-:W-:Y:S05]  /*8e60*/  @!P0 BRA `(.L_x_140) ;  /* 0xfffffffc00f08947 */ /* 0x004fea000383ffff */
[----:B------:R-:W-:Y:S05]  /*8e70*/  BRA `(.L_x_33) ;  /* 0xffffff8c00e47947 */ /* 0x000fea000383ffff */
.L_x_39:
[----:B-1----:R1:W2:Y:S02]  /*8e80*/  SYNCS.PHASECHK.TRANS64.TRYWAIT P0, [R3+URZ+0x90], R0 ;  /* 0x00009000030075a7 */ /* 0x0022a400080011ff */
[----:B--2---:R-:W-:Y:S05]  /*8e90*/  @!P0 NANOSLEEP.SYNCS 0x989680 ;  /* 0x009896800000895d */ /* 0x004fea0003900000 */
[----:B------:R-:W2:Y:S02]  /*8ea0*/  @!P0 SYNCS.PHASECHK.TRANS64 P0, [R3+URZ+0x90], R0 ;  /* 0x00009000030085a7 */ /* 0x000ea400080010ff */
[----:B--2---:R-:W-:Y:S05]  /*8eb0*/  @!P0 BRA `(.L_x_39) ;  /* 0xfffffffc00f08947 */ /* 0x004fea000383ffff */
[----:B------:R-:W-:Y:S05]  /*8ec0*/  BRA `(.L_x_141) ;  /* 0xffffff9000b47947 */ /* 0x000fea000383ffff */
.L_x_43:
[----:B------:R-:W-:-:S07]  /*8ed0*/  MOV R0, UR4 ;  /* 0x0000000400007c02 */ /* 0x000fce0008000f00 */
.L_x_142:
[----:B-1----:R1:W2:Y:S02]  /*8ee0*/  SYNCS.PHASECHK.TRANS64.TRYWAIT P0, [R0+URZ], R2 ;  /* 0x00000002000075a7 */ /* 0x0022a400080011ff */
[----:B--2---:R-:W-:Y:S05]  /*8ef0*/  @!P0 NANOSLEEP.SYNCS 0x989680 ;  /* 0x009896800000895d */ /* 0x004fea0003900000 */
[----:B------:R-:W2:Y:S02]  /*8f00*/  @!P0 SYNCS.PHASECHK.TRANS64 P0, [R0+URZ], R2 ;  /* 0x00000002000085a7 */ /* 0x000ea400080010ff */
[----:B--2---:R-:W-:Y:S05]  /*8f10*/  @!P0 BRA `(.L_x_142) ;  /* 0xfffffffc00f08947 */ /* 0x004fea000383ffff */
[----:B------:R-:W-:Y:S05]  /*8f20*/  BRA `(.L_x_143) ;  /* 0xffffff98005c7947 */ /* 0x000fea000383ffff */
.L_x_44:
[----:B------:R-:W-:-:S07]  /*8f30*/  MOV R0, UR5 ;  /* 0x0000000500007c02 */ /* 0x000fce0008000f00 */
.L_x_144:
[----:B-1----:R1:W2:Y:S02]  /*8f40*/  SYNCS.PHASECHK.TRANS64.TRYWAIT P0, [R0+URZ], R3 ;  /* 0x00000003000075a7 */ /* 0x0022a400080011ff */
[----:B--2---:R-:W-:Y:S05]  /*8f50*/  @!P0 NANOSLEEP.SYNCS 0x989680 ;  /* 0x009896800000895d */ /* 0x004fea0003900000 */
[----:B------:R-:W2:Y:S02]  /*8f60*/  @!P0 SYNCS.PHASECHK.TRANS64 P0, [R0+URZ], R3 ;  /* 0x00000003000085a7 */ /* 0x000ea400080010ff */
[----:B--2---:R-:W-:Y:S05]  /*8f70*/  @!P0 BRA `(.L_x_144) ;  /* 0xfffffffc00f08947 */ /* 0x004fea000383ffff */
[----:B------:R-:W-:Y:S05]  /*8f80*/  BRA `(.L_x_145) ;  /* 0xffffff9800687947 */ /* 0x000fea000383ffff */
.L_x_45:
[----:B------:R-:W-:-:S07]  /*8f90*/  MOV R0, UR5 ;  /* 0x0000000500007c02 */ /* 0x000fce0008000f00 */
.L_x_146:
[----:B-1----:R1:W2:Y:S02]  /*8fa0*/  SYNCS.PHASECHK.TRANS64.TRYWAIT P0, [R0+URZ], R3 ;  /* 0x00000003000075a7 */ /* 0x0022a400080011ff */
[----:B--2---:R-:W-:Y:S05]  /*8fb0*/  @!P0 NANOSLEEP.SYNCS 0x989680 ;  /* 0x009896800000895d */ /* 0x004fea0003900000 */
[----:B------:R-:W2:Y:S02]  /*8fc0*/  @!P0 SYNCS.PHASECHK.TRANS64 P0, [R0+URZ], R3 ;  /* 0x00000003000085a7 */ /* 0x000ea400080010ff */
[----:B--2---:R-:W-:Y:S05]  /*8fd0*/  @!P0 BRA `(.L_x_146) ;  /* 0xfffffffc00f08947 */ /* 0x004fea000383ffff */
[----:B------:R-:W-:Y:S05]  /*8fe0*/  BRA `(.L_x_147) ;  /* 0xffffff9800747947 */ /* 0x000fea000383ffff */
.L_x_48:
[----:B--2---:R2:W3:Y:S02]  /*8ff0*/  SYNCS.PHASECHK.TRANS64.TRYWAIT P0, [R2+URZ+0xf0], R4 ;  /* 0x0000f004020075a7 */ /* 0x0044e400080011ff */
[----:B---3--:R-:W-:Y:S05]  /*9000*/  @!P0 NANOSLEEP.SYNCS 0x989680 ;  /* 0x009896800000895d */ /* 0x008fea0003900000 */
[----:B------:R-:W3:Y:S02]  /*9010*/  @!P0 SYNCS.PHASECHK.TRANS64 P0, [R2+URZ+0xf0], R4 ;  /* 0x0000f004020085a7 */ /* 0x000ee400080010ff */
[----:B---3--:R-:W-:Y:S05]  /*9020*/  @!P0 BRA `(.L_x_48) ;  /* 0xfffffffc00f08947 */ /* 0x008fea000383ffff */
[----:B------:R-:W-:Y:S05]  /*9030*/  BRA `(.L_x_148) ;  /* 0xffffff9800d07947 */ /* 0x000fea000383ffff */
.L_x_49:
[----:B------:R-:W-:-:S07]  /*9040*/  MOV R2, UR4 ;  /* 0x0000000400027c02 */ /* 0x000fce0008000f00 */
.L_x_149:
[----:B--2---:R2:W3:Y:S02]  /*9050*/  SYNCS.PHASECHK.TRANS64.TRYWAIT P0, [R2+URZ+0xa0], R5 ;  /* 0x0000a005020075a7 */ /* 0x0044e400080011ff */
[----:B---3--:R-:W-:Y:S05]  /*9060*/  @!P0 NANOSLEEP.SYNCS 0x989680 ;  /* 0x009896800000895d */ /* 0x008fea0003900000 */
[----:B------:R-:W3:Y:S02]  /*9070*/  @!P0 SYNCS.PHASECHK.TRANS64 P0, [R2+URZ+0xa0], R5 ;  /* 0x0000a005020085a7 */ /* 0x000ee400080010ff */
[----:B---3--:R-:W-:Y:S05]  /*9080*/  @!P0 BRA `(.L_x_149) ;  /* 0xfffffffc00f08947 */ /* 0x008fea000383ffff */
[----:B------:R-:W-:Y:S05]  /*9090*/  BRA `(.L_x_150) ;  /* 0xffffff9800e07947 */ /* 0x000fea000383ffff */
.L_x_50:
[----:B--2---:R2:W3:Y:S02]  /*90a0*/  SYNCS.PHASECHK.TRANS64.TRYWAIT P1, [R2+URZ+0x90], R4 ;  /* 0x00009004020075a7 */ /* 0x0044e400080211ff */
[----:B---3--:R-:W-:Y:S05]  /*90b0*/  @!P1 NANOSLEEP.SYNCS 0x989680 ;  /* 0x009896800000995d */ /* 0x008fea0003900000 */
[----:B------:R-:W3:Y:S02]  /*90c0*/  @!P1 SYNCS.PHASECHK.TRANS64 P1, [R2+URZ+0x90], R4 ;  /* 0x00009004020095a7 */ /* 0x000ee400080210ff */
[----:B---3--:R-:W-:Y:S05]  /*90d0*/  @!P1 BRA `(.L_x_50) ;  /* 0xfffffffc00f09947 */ /* 0x008fea000383ffff */
[----:B------:R-:W-:Y:S05]  /*90e0*/  BRA `(.L_x_151) ;  /* 0xffffff9c00107947 */ /* 0x000fea000383ffff */
.L_x_53:
[----:B------:R-:W-:-:S07]  /*90f0*/  MOV R0, UR4 ;  /* 0x0000000400007c02 */ /* 0x000fce0008000f00 */
.L_x_152:
[----:B--2---:R2:W3:Y:S02]  /*9100*/  SYNCS.PHASECHK.TRANS64.TRYWAIT P0, [R0+URZ+0xa0], R2 ;  /* 0x0000a002000075a7 */ /* 0x0044e400080011ff */
[----:B---3--:R-:W-:Y:S05]  /*9110*/  @!P0 NANOSLEEP.SYNCS 0x989680 ;  /* 0x009896800000895d */ /* 0x008fea0003900000 */
[----:B------:R-:W3:Y:S02]  /*9120*/  @!P0 SYNCS.PHASECHK.TRANS64 P0, [R0+URZ+0xa0], R2 ;  /* 0x0000a002000085a7 */ /* 0x000ee400080010ff */
[----:B---3--:R-:W-:Y:S05]  /*9130*/  @!P0 BRA `(.L_x_152) ;  /* 0xfffffffc00f08947 */ /* 0x008fea000383ffff */
[----:B------:R-:W-:Y:S05]  /*9140*/  BRA `(.L_x_52) ;  /* 0xffffff9c00647947 */ /* 0x000fea000383ffff */
.L_x_60:
[----:B-1----:R1:W2:Y:S02]  /*9150*/  SYNCS.PHASECHK.TRANS64.TRYWAIT P1, [R0+URZ+0x90], R2 ;  /* 0x00009002000075a7 */ /* 0x0022a400080211ff */
[----:B--2---:R-:W-:Y:S05]  /*9160*/  @!P1 NANOSLEEP.SYNCS 0x989680 ;  /* 0x009896800000995d */ /* 0x004fea0003900000 */
[----:B------:R-:W2:Y:S02]  /*9170*/  @!P1 SYNCS.PHASECHK.TRANS64 P1, [R0+URZ+0x90], R2 ;  /* 0x00009002000095a7 */ /* 0x000ea400080210ff */
[----:B--2---:R-:W-:Y:S05]  /*9180*/  @!P1 BRA `(.L_x_60) ;  /* 0xfffffffc00f09947 */ /* 0x004fea000383ffff */
[----:B------:R-:W-:Y:S05]  /*9190*/  BRA `(.L_x_153) ;  /* 0xffffffa000f87947 */ /* 0x000fea000383ffff */
.L_x_61:
[----:B------:R-:W-:-:S07]  /*91a0*/  MOV R2, UR46 ;  /* 0x0000002e00027c02 */ /* 0x000fce0008000f00 */
.L_x_154:
[----:B-1----:R1:W2:Y:S02]  /*91b0*/  SYNCS.PHASECHK.TRANS64.TRYWAIT P0, [R2+URZ+0xd0], R0 ;  /* 0x0000d000020075a7 */ /* 0x0022a400080011ff */
[----:B--2---:R-:W-:Y:S05]  /*91c0*/  @!P0 NANOSLEEP.SYNCS 0x989680 ;  /* 0x009896800000895d */ /* 0x004fea0003900000 */
[----:B------:R-:W2:Y:S02]  /*91d0*/  @!P0 SYNCS.PHASECHK.TRANS64 P0, [R2+URZ+0xd0], R0 ;  /* 0x0000d000020085a7 */ /* 0x000ea400080010ff */
[----:B--2---:R-:W-:Y:S05]  /*91e0*/  @!P0 BRA `(.L_x_154) ;  /* 0xfffffffc00f08947 */ /* 0x004fea000383ffff */
[----:B------:R-:W-:Y:S05]  /*91f0*/  BRA `(.L_x_155) ;  /* 0xffffffa400487947 */ /* 0x000fea000383ffff */
.L_x_64:
[----:B------:R-:W-:Y:S07]  /*9200*/  MOV R0, UR7 ;  /* 0x0000000700007c02 */ /* 0x000fee0008000f00 */
.L_x_156:
[----:B-1----:R1:W2:Y:S02]  /*9210*/  SYNCS.PHASECHK.TRANS64.TRYWAIT P0, [R0+URZ], R2 ;  /* 0x00000002000075a7 */ /* 0x0022a400080011ff */
[----:B--2---:R-:W-:Y:S05]  /*9220*/  @!P0 NANOSLEEP.SYNCS 0x989680 ;  /* 0x009896800000895d */ /* 0x004fea0003900000 */
[----:B------:R-:W2:Y:S02]  /*9230*/  @!P0 SYNCS.PHASECHK.TRANS64 P0, [R0+URZ], R2 ;  /* 0x00000002000085a7 */ /* 0x000ea400080010ff */
[----:B--2---:R-:W-:Y:S05]  /*9240*/  @!P0 BRA `(.L_x_156) ;  /* 0xfffffffc00f08947 */ /* 0x004fea000383ffff */
[----:B------:R-:W-:Y:S05]  /*9250*/  BRA `(.L_x_63) ;  /* 0xffffffa400647947 */ /* 0x000fea000383ffff */
.L_x_67:
[----:B------:R-:W-:-:S07]  /*9260*/  MOV R0, UR4 ;  /* 0x0000000400007c02 */ /* 0x000fce0008000f00 */
.L_x_157:
[----:B--2---:R2:W4:Y:S02]  /*9270*/  SYNCS.PHASECHK.TRANS64.TRYWAIT P0, [R0+URZ], R2 ;  /* 0x00000002000075a7 */ /* 0x00452400080011ff */
[----:B----4-:R-:W-:Y:S05]  /*9280*/  @!P0 NANOSLEEP.SYNCS 0x989680 ;  /* 0x009896800000895d */ /* 0x010fea0003900000 */
[----:B------:R-:W4:Y:S02]  /*9290*/  @!P0 SYNCS.PHASECHK.TRANS64 P0, [R0+URZ], R2 ;  /* 0x00000002000085a7 */ /* 0x000f2400080010ff */
[----:B----4-:R-:W-:Y:S05]  /*92a0*/  @!P0 BRA `(.L_x_157) ;  /* 0xfffffffc00f08947 */ /* 0x010fea000383ffff */
[----:B------:R-:W-:Y:S05]  /*92b0*/  BRA `(.L_x_158) ;  /* 0xffffffa800907947 */ /* 0x000fea000383ffff */
.L_x_68:
[----:B------:R-:W-:-:S07]  /*92c0*/  MOV R0, UR5 ;  /* 0x0000000500007c02 */ /* 0x000fce0008000f00 */
.L_x_159:
[----:B-1----:R1:W2:Y:S02]  /*92d0*/  SYNCS.PHASECHK.TRANS64.TRYWAIT P0, [R0+URZ], R3 ;  /* 0x00000003000075a7 */ /* 0x0022a400080011ff */
[----:B--2---:R-:W-:Y:S05]  /*92e0*/  @!P0 NANOSLEEP.SYNCS 0x989680 ;  /* 0x009896800000895d */ /* 0x004fea0003900000 */
[----:B------:R-:W2:Y:S02]  /*92f0*/  @!P0 SYNCS.PHASECHK.TRANS64 P0, [R0+URZ], R3 ;  /* 0x00000003000085a7 */ /* 0x000ea400080010ff */
[----:B--2---:R-:W-:Y:S05]  /*9300*/  @!P0 BRA `(.L_x_159) ;  /* 0xfffffffc00f08947 */ /* 0x004fea000383ffff */
[----:B------:R-:W-:Y:S05]  /*9310*/  BRA `(.L_x_160) ;  /* 0xffffffa8009c7947 */ /* 0x000fea000383ffff */
.L_x_69:
[----:B------:R-:W-:-:S07]  /*9320*/  MOV R0, UR5 ;  /* 0x0000000500007c02 */ /* 0x000fce0008000f00 */
.L_x_161:
[----:B-1----:R1:W2:Y:S02]  /*9330*/  SYNCS.PHASECHK.TRANS64.TRYWAIT P0, [R0+URZ], R3 ;  /* 0x00000003000075a7 */ /* 0x0022a400080011ff */
[----:B--2---:R-:W-:Y:S05]  /*9340*/  @!P0 NANOSLEEP.SYNCS 0x989680 ;  /* 0x009896800000895d */ /* 0x004fea0003900000 */
[----:B------:R-:W2:Y:S02]  /*9350*/  @!P0 SYNCS.PHASECHK.TRANS64 P0, [R0+URZ], R3 ;  /* 0x00000003000085a7 */ /* 0x000ea400080010ff */
[----:B--2---:R-:W-:Y:S05]  /*9360*/  @!P0 BRA `(.L_x_161) ;  /* 0xfffffffc00f08947 */ /* 0x004fea000383ffff */
[----:B------:R-:W-:Y:S05]  /*9370*/  BRA `(.L_x_162) ;  /* 0xffffffa800a87947 */ /* 0x000fea000383ffff */
.L_x_70:
[----:B-1----:R-:W-:-:S07]  /*9380*/  MOV R0, UR4 ;  /* 0x0000000400007c02 */ /* 0x002fce0008000f00 */
.L_x_163:
[----:B-1----:R1:W2:Y:S02]  /*9390*/  SYNCS.PHASECHK.TRANS64.TRYWAIT P0, [R0+URZ], R2 ;  /* 0x00000002000075a7 */ /* 0x0022a400080011ff */
[----:B--2---:R-:W-:Y:S05]  /*93a0*/  @!P0 NANOSLEEP.SYNCS 0x989680 ;  /* 0x009896800000895d */ /* 0x004fea0003900000 */
[----:B------:R-:W2:Y:S02]  /*93b0*/  @!P0 SYNCS.PHASECHK.TRANS64 P0, [R0+URZ], R2 ;  /* 0x00000002000085a7 */ /* 0x000ea400080010ff */
[----:B--2---:R-:W-:Y:S05]  /*93c0*/  @!P0 BRA `(.L_x_163) ;  /* 0xfffffffc00f08947 */ /* 0x004fea000383ffff */
[----:B------:R-:W-:Y:S05]  /*93d0*/  BRA `(.L_x_164) ;  /* 0xffffffa800b47947 */ /* 0x000fea000383ffff */
.L_x_75:
[----:B--2---:R2:W3:Y:S02]  /*93e0*/  SYNCS.PHASECHK.TRANS64.TRYWAIT P0, [R8+URZ+0x90], R0 ;  /* 0x00009000080075a7 */ /* 0x0044e400080011ff */
[----:B---3--:R-:W-:Y:S05]  /*93f0*/  @!P0 NANOSLEEP.SYNCS 0x989680 ;  /* 0x009896800000895d */ /* 0x008fea0003900000 */
[----:B------:R-:W3:Y:S02]  /*9400*/  @!P0 SYNCS.PHASECHK.TRANS64 P0, [R8+URZ+0x90], R0 ;  /* 0x00009000080085a7 */ /* 0x000ee400080010ff */
[----:B---3--:R-:W-:Y:S05]  /*9410*/  @!P0 BRA `(.L_x_75) ;  /* 0xfffffffc00f08947 */ /* 0x008fea000383ffff */
[----:B------:R-:W-:Y:S05]  /*9420*/  BRA `(.L_x_165) ;  /* 0xffffffac00e87947 */ /* 0x000fea000383ffff */
.L_x_78:
[----:B--2---:R-:W-:Y:S07]  /*9430*/  MOV R0, UR21 ;  /* 0x0000001500007c02 */ /* 0x004fee0008000f00 */
.L_x_166:
[----:B--2---:R2:W3:Y:S02]  /*9440*/  SYNCS.PHASECHK.TRANS64.TRYWAIT P1, [R0+URZ+0x88], R2 ;  /* 0x00008802000075a7 */ /* 0x0044e400080211ff */
[----:B---3--:R-:W-:Y:S05]  /*9450*/  @!P1 NANOSLEEP.SYNCS 0x989680 ;  /* 0x009896800000995d */ /* 0x008fea0003900000 */
[----:B------:R-:W3:Y:S02]  /*9460*/  @!P1 SYNCS.PHASECHK.TRANS64 P1, [R0+URZ+0x88], R2 ;  /* 0x00008802000095a7 */ /* 0x000ee400080210ff */
[----:B---3--:R-:W-:Y:S05]  /*9470*/  @!P1 BRA `(.L_x_166) ;  /* 0xfffffffc00f09947 */ /* 0x008fea000383ffff */
[----:B------:R-:W-:Y:S05]  /*9480*/  BRA `(.L_x_77) ;  /* 0xffffffb400647947 */ /* 0x000fea000383ffff */
.L_x_81:
[----:B--2---:R-:W-:Y:S07]  /*9490*/  MOV R0, UR21 ;  /* 0x0000001500007c02 */ /* 0x004fee0008000f00 */
.L_x_167:
[----:B--2---:R2:W3:Y:S02]  /*94a0*/  SYNCS.PHASECHK.TRANS64.TRYWAIT P0, [R0+URZ+0x60], R4 ;  /* 0x00006004000075a7 */ /* 0x0044e400080011ff */
[----:B---3--:R-:W-:Y:S05]  /*94b0*/  @!P0 NANOSLEEP.SYNCS 0x989680 ;  /* 0x009896800000895d */ /* 0x008fea0003900000 */
[----:B------:R-:W3:Y:S02]  /*94c0*/  @!P0 SYNCS.PHASECHK.TRANS64 P0, [R0+URZ+0x60], R4 ;  /* 0x00006004000085a7 */ /* 0x000ee400080010ff */
[----:B---3--:R-:W-:Y:S05]  /*94d0*/  @!P0 BRA `(.L_x_167) ;  /* 0xfffffffc00f08947 */ /* 0x008fea000383ffff */
[----:B------:R-:W-:Y:S05]  /*94e0*/  BRA `(.L_x_168) ;  /* 0xffffffb400bc7947 */ /* 0x000fea000383ffff */
.L_x_82:
[----:B------:R-:W-:Y:S07]  /*94f0*/  MOV R0, UR21 ;  /* 0x0000001500007c02 */ /* 0x000fee0008000f00 */
.L_x_169:
[----:B--2---:R2:W3:Y:S02]  /*9500*/  SYNCS.PHASECHK.TRANS64.TRYWAIT P0, [R0+URZ+0x68], R4 ;  /* 0x00006804000075a7 */ /* 0x0044e400080011ff */
[----:B---3--:R-:W-:Y:S05]  /*9510*/  @!P0 NANOSLEEP.SYNCS 0x989680 ;  /* 0x009896800000895d */ /* 0x008fea0003900000 */
[----:B------:R-:W3:Y:S02]  /*9520*/  @!P0 SYNCS.PHASECHK.TRANS64 P0, [R0+URZ+0x68], R4 ;  /* 0x00006804000085a7 */ /* 0x000ee400080010ff */
[----:B---3--:R-:W-:Y:S05]  /*9530*/  @!P0 BRA `(.L_x_169) ;  /* 0xfffffffc00f08947 */ /* 0x008fea000383ffff */
[----:B------:R-:W-:Y:S05]  /*9540*/  BRA `(.L_x_170) ;  /* 0xffffffb400f87947 */ /* 0x000fea000383ffff */
.L_x_83:
[----:B------:R-:W-:Y:S07]  /*9550*/  MOV R0, UR21 ;  /* 0x0000001500007c02 */ /* 0x000fee0008000f00 */
.L_x_171:
[----:B--2---:R2:W3:Y:S02]  /*9560*/  SYNCS.PHASECHK.TRANS64.TRYWAIT P0, [R0+URZ+0x70], R4 ;  /* 0x00007004000075a7 */ /* 0x0044e400080011ff */
[----:B---3--:R-:W-:Y:S05]  /*9570*/  @!P0 NANOSLEEP.SYNCS 0x989680 ;  /* 0x009896800000895d */ /* 0x008fea0003900000 */
[----:B------:R-:W3:Y:S02]  /*9580*/  @!P0 SYNCS.PHASECHK.TRANS64 P0, [R0+URZ+0x70], R4 ;  /* 0x00007004000085a7 */ /* 0x000ee400080010ff */
[----:B---3--:R-:W-:Y:S05]  /*9590*/  @!P0 BRA `(.L_x_171) ;  /* 0xfffffffc00f08947 */ /* 0x008fea000383ffff */
[----:B------:R-:W-:Y:S05]  /*95a0*/  BRA `(.L_x_172) ;  /* 0xffffffb800407947 */ /* 0x000fea000383ffff */
.L_x_84:
[----:B------:R-:W-:Y:S07]  /*95b0*/  MOV R0, UR21 ;  /* 0x0000001500007c02 */ /* 0x000fee0008000f00 */
.L_x_173:
[----:B--2---:R2:W3:Y:S02]  /*95c0*/  SYNCS.PHASECHK.TRANS64.TRYWAIT P0, [R0+URZ+0x78], R4 ;  /* 0x00007804000075a7 */ /* 0x0044e400080011ff */
[----:B---3--:R-:W-:Y:S05]  /*95d0*/  @!P0 NANOSLEEP.SYNCS 0x989680 ;  /* 0x009896800000895d */ /* 0x008fea0003900000 */
[----:B------:R-:W3:Y:S02]  /*95e0*/  @!P0 SYNCS.PHASECHK.TRANS64 P0, [R0+URZ+0x78], R4 ;  /* 0x00007804000085a7 */ /* 0x000ee400080010ff */
[----:B---3--:R-:W-:Y:S05]  /*95f0*/  @!P0 BRA `(.L_x_173) ;  /* 0xfffffffc00f08947 */ /* 0x008fea000383ffff */
[----:B------:R-:W-:Y:S05]  /*9600*/  BRA `(.L_x_174) ;  /* 0xffffffb8008c7947 */ /* 0x000fea000383ffff */
.L_x_86:
[----:B------:R-:W-:-:S07]  /*9610*/  MOV R0, UR21 ;  /* 0x0000001500007c02 */ /* 0x000fce0008000f00 */
.L_x_175:
[----:B---3--:R3:W4:Y:S02]  /*9620*/  SYNCS.PHASECHK.TRANS64.TRYWAIT P0, [R0+URZ+0x60], R2 ;  /* 0x00006002000075a7 */ /* 0x00872400080011ff */
[----:B----4-:R-:W-:Y:S05]  /*9630*/  @!P0 NANOSLEEP.SYNCS 0x989680 ;  /* 0x009896800000895d */ /* 0x010fea0003900000 */
[----:B------:R-:W4:Y:S02]  /*9640*/  @!P0 SYNCS.PHASECHK.TRANS64 P0, [R0+URZ+0x60], R2 ;  /* 0x00006002000085a7 */ /* 0x000f2400080010ff */
[----:B----4-:R-:W-:Y:S05]  /*9650*/  @!P0 BRA `(.L_x_175) ;  /* 0xfffffffc00f08947 */ /* 0x010fea000383ffff */
[----:B------:R-:W-:Y:S05]  /*9660*/  BRA `(.L_x_176) ;  /* 0xffffffbc00007947 */ /* 0x000fea000383ffff */
.L_x_87:
[----:B---3--:R-:W-:-:S07]  /*9670*/  MOV R0, UR21 ;  /* 0x0000001500007c02 */ /* 0x008fce0008000f00 */
.L_x_177:
[----:B---3--:R3:W4:Y:S02]  /*9680*/  SYNCS.PHASECHK.TRANS64.TRYWAIT P0, [R0+URZ+0x68], R2 ;  /* 0x00006802000075a7 */ /* 0x00872400080011ff */
[----:B----4-:R-:W-:Y:S05]  /*9690*/  @!P0 NANOSLEEP.SYNCS 0x989680 ;  /* 0x009896800000895d */ /* 0x010fea0003900000 */
[----:B------:R-:W4:Y:S02]  /*96a0*/  @!P0 SYNCS.PHASECHK.TRANS64 P0, [R0+URZ+0x68], R2 ;  /* 0x00006802000085a7 */ /* 0x000f2400080010ff */
[----:B----4-:R-:W-:Y:S05]  /*96b0*/  @!P0 BRA `(.L_x_177) ;  /* 0xfffffffc00f08947 */ /* 0x010fea000383ffff */
[----:B------:R-:W-:Y:S05]  /*96c0*/  BRA `(.L_x_178) ;  /* 0xffffffb800f07947 */ /* 0x000fea000383ffff */
.L_x_88:
[----:B---3--:R-:W-:-:S07]  /*96d0*/  MOV R0, UR21 ;  /* 0x0000001500007c02 */ /* 0x008fce0008000f00 */
.L_x_179:
[----:B---3--:R3:W4:Y:S02]  /*96e0*/  SYNCS.PHASECHK.TRANS64.TRYWAIT P0, [R0+URZ+0x70], R2 ;  /* 0x00007002000075a7 */ /* 0x00872400080011ff */
[----:B----4-:R-:W-:Y:S05]  /*96f0*/  @!P0 NANOSLEEP.SYNCS 0x989680 ;  /* 0x009896800000895d */ /* 0x010fea0003900000 */
[----:B------:R-:W4:Y:S02]  /*9700*/  @!P0 SYNCS.PHASECHK.TRANS64 P0, [R0+URZ+0x70], R2 ;  /* 0x00007002000085a7 */ /* 0x000f2400080010ff */
[----:B----4-:R-:W-:Y:S05]  /*9710*/  @!P0 BRA `(.L_x_179) ;  /* 0xfffffffc00f08947 */ /* 0x010fea000383ffff */
[----:B------:R-:W-:Y:S05]  /*9720*/  BRA `(.L_x_180) ;  /* 0xffffffb800e07947 */ /* 0x000fea000383ffff */
.L_x_90:
[----:B-1----:R1:W2:Y:S02]  /*9730*/  SYNCS.PHASECHK.TRANS64.TRYWAIT P0, [R3+URZ+0x90], R0 ;  /* 0x00009000030075a7 */ /* 0x0022a400080011ff */
[----:B--2---:R-:W-:Y:S05]  /*9740*/  @!P0 NANOSLEEP.SYNCS 0x989680 ;  /* 0x009896800000895d */ /* 0x004fea0003900000 */
[----:B------:R-:W2:Y:S02]  /*9750*/  @!P0 SYNCS.PHASECHK.TRANS64 P0, [R3+URZ+0x90], R0 ;  /* 0x00009000030085a7 */ /* 0x000ea400080010ff */
[----:B--2---:R-:W-:Y:S05]  /*9760*/  @!P0 BRA `(.L_x_90) ;  /* 0xfffffffc00f08947 */ /* 0x004fea000383ffff */
[----:B------:R-:W-:Y:S05]  /*9770*/  BRA `(.L_x_181) ;  /* 0xffffffbc00b47947 */ /* 0x000fea000383ffff */
.L_x_101:
[----:B-1----:R-:W-:Y:S04]  /*9780*/  MOV R0, UR44 ;  /* 0x0000002c00007c02 */ /* 0x002fe80008000f00 */
[----:B------:R1:W2:Y:S03]  /*9790*/  SYNCS.PHASECHK.TRANS64.TRYWAIT P1, [R0+URZ+0x40], R3 ;  /* 0x00004003000075a7 */ /* 0x0002a600080211ff */
[----:B--2---:R-:W-:Y:S05]  /*97a0*/  @!P1 NANOSLEEP.SYNCS 0x989680 ;  /* 0x009896800000995d */ /* 0x004fea0003900000 */
[----:B------:R-:W2:Y:S02]  /*97b0*/  @!P1 SYNCS.PHASECHK.TRANS64 P1, [R0+URZ+0x40], R3 ;  /* 0x00004003000095a7 */ /* 0x000ea400080210ff */
[----:B--2---:R-:W-:Y:S05]  /*97c0*/  @!P1 BRA `(.L_x_101) ;  /* 0xfffffffc00ec9947 */ /* 0x004fea000383ffff */
[----:B------:R-:W-:Y:S05]  /*97d0*/  BRA `(.L_x_100) ;  /* 0xffffffcc00547947 */ /* 0x000fea000383ffff */
.L_x_103:
[----:B-1----:R1:W3:Y:S02]  /*97e0*/  SYNCS.PHASECHK.TRANS64.TRYWAIT P0, [R26+URZ+0xb0], R2 ;  /* 0x0000b0021a0075a7 */ /* 0x0022e400080011ff */
[----:B---3--:R-:W-:Y:S05]  /*97f0*/  @!P0 NANOSLEEP.SYNCS 0x989680 ;  /* 0x009896800000895d */ /* 0x008fea0003900000 */
[----:B------:R-:W3:Y:S02]  /*9800*/  @!P0 SYNCS.PHASECHK.TRANS64 P0, [R26+URZ+0xb0], R2 ;  /* 0x0000b0021a0085a7 */ /* 0x000ee400080010ff */
[----:B---3--:R-:W-:Y:S05]  /*9810*/  @!P0 BRA `(.L_x_103) ;  /* 0xfffffffc00f08947 */ /* 0x008fea000383ffff */
[----:B------:R-:W-:Y:S05]  /*9820*/  BRA `(.L_x_102) ;  /* 0xffffffcc00807947 */ /* 0x000fea000383ffff */
.L_x_112:
[----:B-1----:R1:W2:Y:S02]  /*9830*/  SYNCS.PHASECHK.TRANS64.TRYWAIT P0, [R2+URZ+0x40], R0 ;  /* 0x00004000020075a7 */ /* 0x0022a400080011ff */
[----:B--2---:R-:W-:Y:S05]  /*9840*/  @!P0 NANOSLEEP.SYNCS 0x989680 ;  /* 0x009896800000895d */ /* 0x004fea0003900000 */
[----:B------:R-:W2:Y:S02]  /*9850*/  @!P0 SYNCS.PHASECHK.TRANS64 P0, [R2+URZ+0x40], R0 ;  /* 0x00004000020085a7 */ /* 0x000ea400080010ff */
[----:B--2---:R-:W-:Y:S05]  /*9860*/  @!P0 BRA `(.L_x_112) ;  /* 0xfffffffc00f08947 */ /* 0x004fea000383ffff */
[----:B------:R-:W-:Y:S05]  /*9870*/  BRA `(.L_x_111) ;  /* 0xffffffd400a47947 */ /* 0x000fea000383ffff */
.L_x_120:
[----:B-1----:R1:W2:Y:S02]  /*9880*/  SYNCS.PHASECHK.TRANS64.TRYWAIT P0, [R0+URZ+0x40], R5 ;  /* 0x00004005000075a7 */ /* 0x0022a400080011ff */
[----:B--2---:R-:W-:Y:S05]  /*9890*/  @!P0 NANOSLEEP.SYNCS 0x989680 ;  /* 0x009896800000895d */ /* 0x004fea0003900000 */
[----:B------:R-:W2:Y:S02]  /*98a0*/  @!P0 SYNCS.PHASECHK.TRANS64 P0, [R0+URZ+0x40], R5 ;  /* 0x00004005000085a7 */ /* 0x000ea400080010ff */
[----:B--2---:R-:W-:Y:S05]  /*98b0*/  @!P0 BRA `(.L_x_120) ;  /* 0xfffffffc00f08947 */ /* 0x004fea000383ffff */
[----:B------:R-:W-:Y:S05]  /*98c0*/  BRA `(.L_x_119) ;  /* 0xffffffdc00ec7947 */ /* 0x000fea000383ffff */
.L_x_128:
[----:B--2---:R2:W3:Y:S02]  /*98d0*/  SYNCS.PHASECHK.TRANS64.TRYWAIT P0, [R2+URZ+0x40], R0 ;  /* 0x00004000020075a7 */ /* 0x0044e400080011ff */
[----:B---3--:R-:W-:Y:S05]  /*98e0*/  @!P0 NANOSLEEP.SYNCS 0x989680 ;  /* 0x009896800000895d */ /* 0x008fea0003900000 */
[----:B------:R-:W3:Y:S02]  /*98f0*/  @!P0 SYNCS.PHASECHK.TRANS64 P0, [R2+URZ+0x40], R0 ;  /* 0x00004000020085a7 */ /* 0x000ee400080010ff */
[----:B---3--:R-:W-:Y:S05]  /*9900*/  @!P0 BRA `(.L_x_128) ;  /* 0xfffffffc00f08947 */ /* 0x008fea000383ffff */
[----:B------:R-:W-:Y:S05]  /*9910*/  BRA `(.L_x_127) ;  /* 0xffffffe800347947 */ /* 0x000fea000383ffff */
        .weak           $__internal_0_$__cuda_sm10x_tcgen05_guardrail_trap_col_being_dealloced_not_returned_by_alloc
        .type           $__internal_0_$__cuda_sm10x_tcgen05_guardrail_trap_col_being_dealloced_not_returned_by_alloc,@function
        .size           $__internal_0_$__cuda_sm10x_tcgen05_guardrail_trap_col_being_dealloced_not_returned_by_alloc,($__internal_1_$__cuda_sm10x_tcgen05_guardrail_trap_phase_invalid_during_alloc - $__internal_0_$__cuda_sm10x_tcgen05_guardrail_trap_col_being_dealloced_not_returned_by_alloc)
$__internal_0_$__cuda_sm10x_tcgen05_guardrail_trap_col_being_dealloced_not_returned_by_alloc:
[----:B------:R-:W-:Y:S05]  /*9920*/  BPT.TRAP 0x1 ;  /* 0x000000040000795c */ /* 0x000fea0000300000 */
[----:B------:R-:W-:-:S04]  /*9930*/  HFMA2 R3, -RZ, RZ, 0, 0 ;  /* 0x00000000ff037431 */ /* 0x000fc800000001ff */
[----:B------:R-:W-:Y:S05]  /*9940*/  RET.REL.NODEC R2 `(_ZN7cutlass13device_kernelINS_4gemm6kernel13GemmUniversalIN4cute5tupleIJiiiiEEENS1_10collective13CollectiveMmaINS1_35MainloopSm100TmaUmmaWarpSpecializedILi4ELi2ELi4ENS5_IJNS4_1CILi2EEENSA_ILi1EEESC_EEEEENS5_IJNSA_ILi64EEENSA_ILi128EEESF_EEENS_10tfloat32_tENS5_IJlSC_lEEESI_SJ_NS4_8TiledMMAINS4_8MMA_AtomIJNS4_17SM100_MMA_TF32_SSISI_SI_fLi64ELi128ELNS4_4UMMA5MajorE0ELSO_0ELNSN_7ScaleInE0ELSP_0EEEEEENS4_6LayoutINS5_IJSC_SC_SC_EEENS5_IJNSA_ILi0EEESU_SU_EEEEENS5_IJNS4_10UnderscoreESX_SX_EEEEENS4_13SM90_TMA_LOADENS4_14ComposedLayoutINS4_7SwizzleILi3ELi4ELi3EEENS4_18smem_ptr_flag_bitsILi32EEENSS_INS5_IJNSA_ILi8EEENSA_ILi32EEEEEENS5_IJS17_SC_EEEEEEEvNS4_8identityENS4_23SM90_TMA_LOAD_MULTICASTES1B_vS1C_EENS_8epilogue10collective18CollectiveEpilogueINS1F_23Sm100TmaWarpSpecializedILi4ELi2ELi16ELb1ELb0EEEJSH_NS5_IJNSS_ISF_SC_EENSS_IS17_SC_EEEEESI_SJ_SI_SJ_NS1F_6fusion15FusionCallbacksIS1J_NS1N_17LinearCombinationISI_fSI_fLNS_15FloatRoundStyleE2EEESH_S1M_JEEENS4_5SM1004TMEM4LOAD26SM100_TMEM_LOAD_16dp128b8xES10_S1B_NS4_17SM75_U32x4_LDSM_NENS4_14SM90_TMA_STOREES1B_NS4_17SM90_U32x4_STSM_NENS4_39AutoVectorizingCopyWithAssumedAlignmentILi128EEEEEEvvEEEEvNT_6ParamsE) ;  /* 0xffffff6402ac7950 */ /* 0x000fea0003c3ffff */
        .weak           $__internal_1_$__cuda_sm10x_tcgen05_guardrail_trap_phase_invalid_during_alloc
        .type           $__internal_1_$__cuda_sm10x_tcgen05_guardrail_trap_phase_invalid_during_alloc,@function
        .size           $__internal_1_$__cuda_sm10x_tcgen05_guardrail_trap_phase_invalid_during_alloc,($__internal_2_$__cuda_sm10x_tcgen05_guardrail_trap_unallocated_columns_being_dealloced - $__internal_1_$__cuda_sm10x_tcgen05_guardrail_trap_phase_invalid_during_alloc)
$__internal_1_$__cuda_sm10x_tcgen05_guardrail_trap_phase_invalid_during_alloc:
[----:B------:R-:W-:Y:S05]  /*9950*/  BPT.TRAP 0x1 ;  /* 0x000000040000795c */ /* 0x000fea0000300000 */
[----:B------:R-:W-:-:S04]  /*9960*/  MOV R5, 0x0 ;  /* 0x0000000000057802 */ /* 0x000fc80000000f00 */
[----:B------:R-:W-:Y:S05]  /*9970*/  RET.REL.NODEC R4 `(_ZN7cutlass13device_kernelINS_4gemm6kernel13GemmUniversalIN4cute5tupleIJiiiiEEENS1_10collective13CollectiveMmaINS1_35MainloopSm100TmaUmmaWarpSpecializedILi4ELi2ELi4ENS5_IJNS4_1CILi2EEENSA_ILi1EEESC_EEEEENS5_IJNSA_ILi64EEENSA_ILi128EEESF_EEENS_10tfloat32_tENS5_IJlSC_lEEESI_SJ_NS4_8TiledMMAINS4_8MMA_AtomIJNS4_17SM100_MMA_TF32_SSISI_SI_fLi64ELi128ELNS4_4UMMA5MajorE0ELSO_0ELNSN_7ScaleInE0ELSP_0EEEEEENS4_6LayoutINS5_IJSC_SC_SC_EEENS5_IJNSA_ILi0EEESU_SU_EEEEENS5_IJNS4_10UnderscoreESX_SX_EEEEENS4_13SM90_TMA_LOADENS4_14ComposedLayoutINS4_7SwizzleILi3ELi4ELi3EEENS4_18smem_ptr_flag_bitsILi32EEENSS_INS5_IJNSA_ILi8EEENSA_ILi32EEEEEENS5_IJS17_SC_EEEEEEEvNS4_8identityENS4_23SM90_TMA_LOAD_MULTICASTES1B_vS1C_EENS_8epilogue10collective18CollectiveEpilogueINS1F_23Sm100TmaWarpSpecializedILi4ELi2ELi16ELb1ELb0EEEJSH_NS5_IJNSS_ISF_SC_EENSS_IS17_SC_EEEEESI_SJ_SI_SJ_NS1F_6fusion15FusionCallbacksIS1J_NS1N_17LinearCombinationISI_fSI_fLNS_15FloatRoundStyleE2EEESH_S1M_JEEENS4_5SM1004TMEM4LOAD26SM100_TMEM_LOAD_16dp128b8xES10_S1B_NS4_17SM75_U32x4_LDSM_NENS4_14SM90_TMA_STOREES1B_NS4_17SM90_U32x4_STSM_NENS4_39AutoVectorizingCopyWithAssumedAlignmentILi128EEEEEEvvEEEEvNT_6ParamsE) ;  /* 0xffffff6404a07950 */ /* 0x000fea0003c3ffff */
        .weak           $__internal_2_$__cuda_sm10x_tcgen05_guardrail_trap_unallocated_columns_being_dealloced
        .type           $__internal_2_$__cuda_sm10x_tcgen05_guardrail_trap_unallocated_columns_being_dealloced,@function
        .size           $__internal_2_$__cuda_sm10x_tcgen05_guardrail_trap_unallocated_columns_being_dealloced,(.L_x_183 - $__internal_2_$__cuda_sm10x_tcgen05_guardrail_trap_unallocated_columns_being_dealloced)
$__internal_2_$__cuda_sm10x_tcgen05_guardrail_trap_unallocated_columns_being_dealloced:
[----:B------:R-:W-:Y:S05]  /*9980*/  BPT.TRAP 0x1 ;  /* 0x000000040000795c */ /* 0x000fea0000300000 */
[----:B------:R-:W-:-:S04]  /*9990*/  HFMA2 R3, -RZ, RZ, 0, 0 ;  /* 0x00000000ff037431 */ /* 0x000fc800000001ff */
[----:B------:R-:W-:Y:S05]  /*99a0*/  RET.REL.NODEC R2 `(_ZN7cutlass13device_kernelINS_4gemm6kernel13GemmUniversalIN4cute5tupleIJiiiiEEENS1_10collective13CollectiveMmaINS1_35MainloopSm100TmaUmmaWarpSpecializedILi4ELi2ELi4ENS5_IJNS4_1CILi2EEENSA_ILi1EEESC_EEEEENS5_IJNSA_ILi64EEENSA_ILi128EEESF_EEENS_10tfloat32_tENS5_IJlSC_lEEESI_SJ_NS4_8TiledMMAINS4_8MMA_AtomIJNS4_17SM100_MMA_TF32_SSISI_SI_fLi64ELi128ELNS4_4UMMA5MajorE0ELSO_0ELNSN_7ScaleInE0ELSP_0EEEEEENS4_6LayoutINS5_IJSC_SC_SC_EEENS5_IJNSA_ILi0EEESU_SU_EEEEENS5_IJNS4_10UnderscoreESX_SX_EEEEENS4_13SM90_TMA_LOADENS4_14ComposedLayoutINS4_7SwizzleILi3ELi4ELi3EEENS4_18smem_ptr_flag_bitsILi32EEENSS_INS5_IJNSA_ILi8EEENSA_ILi32EEEEEENS5_IJS17_SC_EEEEEEEvNS4_8identityENS4_23SM90_TMA_LOAD_MULTICASTES1B_vS1C_EENS_8epilogue10collective18CollectiveEpilogueINS1F_23Sm100TmaWarpSpecializedILi4ELi2ELi16ELb1ELb0EEEJSH_NS5_IJNSS_ISF_SC_EENSS_IS17_SC_EEEEESI_SJ_SI_SJ_NS1F_6fusion15FusionCallbacksIS1J_NS1N_17LinearCombinationISI_fSI_fLNS_15FloatRoundStyleE2EEESH_S1M_JEEENS4_5SM1004TMEM4LOAD26SM100_TMEM_LOAD_16dp128b8xES10_S1B_NS4_17SM75_U32x4_LDSM_NENS4_14SM90_TMA_STOREES1B_NS4_17SM90_U32x4_STSM_NENS4_39AutoVectorizingCopyWithAssumedAlignmentILi128EEEEEEvvEEEEvNT_6ParamsE) ;  /* 0xffffff6402947950 */ /* 0x000fea0003c3ffff */
.L_x_182:
[----:B------:R-:W-:-:S00]  /*99b0*/  BRA `(.L_x_182) ;  /* 0xfffffffc00fc7947 */ /* 0x000fc0000383ffff */
[----:B------:R-:W-:-:S00]  /*99c0*/  NOP ;  /* 0x0000000000007918 */ /* 0x000fc00000000000 */
        /* <DEDUP_REMOVED lines=11> */
.L_x_183:


//--------------------- .nv.global.init           --------------------------
	.section	.nv.global.init,"aw",@progbits
.nv.global.init:
	.type		$str$27,@object
	.size		$str$27,($str$28 - $str$27)
$str$27:
        /*0000*/ 	.byte	0x28, 0x61, 0x64, 0x64, 0x72, 0x65, 0x73, 0x73, 0x20, 0x26, 0x20, 0x6d, 0x61, 0x73, 0x6b, 0x29
        /*0010*/ 	.byte	0x20, 0x3d, 0x3d, 0x20, 0x30, 0x00
	.type		$str$28,@object
	.size		$str$28,($str$26 - $str$28)
$str$28:
        /*0016*/ 	.byte	0x2f, 0x74, 0x6d, 0x70, 0x2f, 0x63, 0x75, 0x74, 0x6c, 0x61, 0x73, 0x73, 0x5f, 0x73, 0x77, 0x65
        /*0026*/ 	.byte	0x65, 0x70, 0x5f, 0x73, 0x72, 0x63, 0x2f, 0x69, 0x6e, 0x63, 0x6c, 0x75, 0x64, 0x65, 0x2f, 0x63
        /*0036*/ 	.byte	0x75, 0x74, 0x65, 0x2f, 0x70, 0x6f, 0x69, 0x6e, 0x74, 0x65, 0x72, 0x5f, 0x66, 0x6c, 0x61, 0x67
        /*0046*/ 	.byte	0x67, 0x65, 0x64, 0x2e, 0x68, 0x70, 0x70, 0x00
	.type		$str$26,@object
	.size		$str$26,($str$25 - $str$26)
$str$26:
        /*004e*/ 	.byte	0x2f, 0x74, 0x6d, 0x70, 0x2f, 0x63, 0x75, 0x74, 0x6c, 0x61, 0x73, 0x73, 0x5f, 0x73, 0x77, 0x65
        /*005e*/ 	.byte	0x65, 0x70, 0x5f, 0x73, 0x72, 0x63, 0x2f, 0x69, 0x6e, 0x63, 0x6c, 0x75, 0x64, 0x65, 0x2f, 0x63
        /*006e*/ 	.byte	0x75, 0x74, 0x65, 0x2f, 0x61, 0x74, 0x6f, 0x6d, 0x2f, 0x63, 0x6f, 0x70, 0x79, 0x5f, 0x74, 0x72
        /*007e*/ 	.byte	0x61, 0x69, 0x74, 0x73, 0x5f, 0x73, 0x6d, 0x31, 0x30, 0x30, 0x2e, 0x68, 0x70, 0x70, 0x00
	.type		$str$25,@object
	.size		$str$25,(__unnamed_1 - $str$25)
$str$25:
        /*008d*/ 	.byte	0x28, 0x28, 0x75, 0x69, 0x6e, 0x74, 0x33, 0x32, 0x5f, 0x74, 0x28, 0x74, 0x68, 0x72, 0x65, 0x61
        /*009d*/ 	.byte	0x64, 0x49, 0x64, 0x78, 0x2e, 0x78, 0x29, 0x20, 0x2f, 0x20, 0x33, 0x32, 0x29, 0x20, 0x25, 0x20
        /*00ad*/ 	.byte	0x34, 0x29, 0x20, 0x3d, 0x3d, 0x20, 0x28, 0x28, 0x28, 0x74, 0x6d, 0x65, 0x6d, 0x5f, 0x61, 0x64
        /*00bd*/ 	.byte	0x64, 0x72, 0x20, 0x3e, 0x3e, 0x20, 0x31, 0x36, 0x29, 0x20, 0x2f, 0x20, 0x33, 0x32, 0x29, 0x20
        /*00cd*/ 	.byte	0x25, 0x20, 0x34, 0x29, 0x00
	.type		__unnamed_1,@object
	.size		__unnamed_1,(__unnamed_2 - __unnamed_1)
__unnamed_1:
        /*00d2*/ 	.byte	0x61, 0x75, 0x74, 0x6f, 0x20, 0x63, 0x75, 0x74, 0x65, 0x3a, 0x3a, 0x61, 0x73, 0x5f, 0x70, 0x6f
        /* <DEDUP_REMOVED lines=24> */
        /*0262*/ 	.byte	0x30, 0x34, 0x38, 0x3e, 0x3e, 0x3e, 0x3e, 0x5d, 0x00
	.type		__unnamed_2,@object
	.size		__unnamed_2,(.L_2 - __unnamed_2)
__unnamed_2:
        /* <DEDUP_REMOVED lines=45> */
        /*053b*/ 	.byte	0x3e, 0x3e, 0x3e, 0x5d, 0x00
.L_2:


//--------------------- .nv.shared._ZN7cutlass13device_kernelINS_4gemm6kernel13GemmUniversalIN4cute5tupleIJiiiiEEENS1_10collective13CollectiveMmaINS1_35MainloopSm100TmaUmmaWarpSpecializedILi4ELi2ELi4ENS5_IJNS4_1CILi2EEENSA_ILi1EEESC_EEEEENS5_IJNSA_ILi64EEENSA_ILi128EEESF_EEENS_10tfloat32_tENS5_IJlSC_lEEESI_SJ_NS4_8TiledMMAINS4_8MMA_AtomIJNS4_17SM100_MMA_TF32_SSISI_SI_fLi64ELi128ELNS4_4UMMA5MajorE0ELSO_0ELNSN_7ScaleInE0ELSP_0EEEEEENS4_6LayoutINS5_IJSC_SC_SC_EEENS5_IJNSA_ILi0EEESU_SU_EEEEENS5_IJNS4_10UnderscoreESX_SX_EEEEENS4_13SM90_TMA_LOADENS4_14ComposedLayoutINS4_7SwizzleILi3ELi4ELi3EEENS4_18smem_ptr_flag_bitsILi32EEENSS_INS5_IJNSA_ILi8EEENSA_ILi32EEEEEENS5_IJS17_SC_EEEEEEEvNS4_8identityENS4_23SM90_TMA_LOAD_MULTICASTES1B_vS1C_EENS_8epilogue10collective18CollectiveEpilogueINS1F_23Sm100TmaWarpSpecializedILi4ELi2ELi16ELb1ELb0EEEJSH_NS5_IJNSS_ISF_SC_EENSS_IS17_SC_EEEEESI_SJ_SI_SJ_NS1F_6fusion15FusionCallbacksIS1J_NS1N_17LinearCombinationISI_fSI_fLNS_15FloatRoundStyleE2EEESH_S1M_JEEENS4_5SM1004TMEM4LOAD26SM100_TMEM_LOAD_16dp128b8xES10_S1B_NS4_17SM75_U32x4_LDSM_NENS4_14SM90_TMA_STOREES1B_NS4_17SM90_U32x4_STSM_NENS4_39AutoVectorizingCopyWithAssumedAlignmentILi128EEEEEEvvEEEEvNT_6ParamsE --------------------------
	.section	.nv.shared._ZN7cutlass13device_kernelINS_4gemm6kernel13GemmUniversalIN4cute5tupleIJiiiiEEENS1_10collective13CollectiveMmaINS1_35MainloopSm100TmaUmmaWarpSpecializedILi4ELi2ELi4ENS5_IJNS4_1CILi2EEENSA_ILi1EEESC_EEEEENS5_IJNSA_ILi64EEENSA_ILi128EEESF_EEENS_10tfloat32_tENS5_IJlSC_lEEESI_SJ_NS4_8TiledMMAINS4_8MMA_AtomIJNS4_17SM100_MMA_TF32_SSISI_SI_fLi64ELi128ELNS4_4UMMA5MajorE0ELSO_0ELNSN_7ScaleInE0ELSP_0EEEEEENS4_6LayoutINS5_IJSC_SC_SC_EEENS5_IJNSA_ILi0EEESU_SU_EEEEENS5_IJNS4_10UnderscoreESX_SX_EEEEENS4_13SM90_TMA_LOADENS4_14ComposedLayoutINS4_7SwizzleILi3ELi4ELi3EEENS4_18smem_ptr_flag_bitsILi32EEENSS_INS5_IJNSA_ILi8EEENSA_ILi32EEEEEENS5_IJS17_SC_EEEEEEEvNS4_8identityENS4_23SM90_TMA_LOAD_MULTICASTES1B_vS1C_EENS_8epilogue10collective18CollectiveEpilogueINS1F_23Sm100TmaWarpSpecializedILi4ELi2ELi16ELb1ELb0EEEJSH_NS5_IJNSS_ISF_SC_EENSS_IS17_SC_EEEEESI_SJ_SI_SJ_NS1F_6fusion15FusionCallbacksIS1J_NS1N_17LinearCombinationISI_fSI_fLNS_15FloatRoundStyleE2EEESH_S1M_JEEENS4_5SM1004TMEM4LOAD26SM100_TMEM_LOAD_16dp128b8xES10_S1B_NS4_17SM75_U32x4_LDSM_NENS4_14SM90_TMA_STOREES1B_NS4_17SM90_U32x4_STSM_NENS4_39AutoVectorizingCopyWithAssumedAlignmentILi128EEEEEEvvEEEEvNT_6ParamsE,"aw",@nobits
	.sectionflags	@""
	.align	16
	.zero		1024


//--------------------- .nv.shared.reserved.0     --------------------------
	.section	.nv.shared.reserved.0,"aw",@nobits
	.weak		__nv_reservedSMEM_offset_0_alias
	.size		__nv_reservedSMEM_offset_0_alias, 0, 64
	.other		__nv_reservedSMEM_offset_0_alias,@"STO_CUDA_RESERVED_SHARED STV_DEFAULT"
__nv_reservedSMEM_offset_0_alias:
	.zero		0
.nv.shared.reserved.0:
	.zero		64
	.weak		__nv_reservedSMEM_tcgen05_partition
	.type		__nv_reservedSMEM_tcgen05_partition,@object
	.size		__nv_reservedSMEM_tcgen05_partition,(.L_0 - __nv_reservedSMEM_tcgen05_partition)
__nv_reservedSMEM_tcgen05_partition:
	.zero		32
.L_0:


//--------------------- .nv.global                --------------------------
	.section	.nv.global,"aw",@nobits
.nv.global:
	.type		_ZN40_INTERNAL_1e3a0fe4_4_k_cu_6d3eaebd_101174cute1_E,@object
	.size		_ZN40_INTERNAL_1e3a0fe4_4_k_cu_6d3eaebd_101174cute1_E,(_ZN40_INTERNAL_1e3a0fe4_4_k_cu_6d3eaebd_101174cuda3std3__45__cpo6cbeginE - _ZN40_INTERNAL_1e3a0fe4_4_k_cu_6d3eaebd_101174cute1_E)
_ZN40_INTERNAL_1e3a0fe4_4_k_cu_6d3eaebd_101174cute1_E:
	.zero		1
	.type		_ZN40_INTERNAL_1e3a0fe4_4_k_cu_6d3eaebd_101174cuda3std3__45__cpo6cbeginE,@object
	.size		_ZN40_INTERNAL_1e3a0fe4_4_k_cu_6d3eaebd_101174cuda3std3__45__cpo6cbeginE,(_ZN40_INTERNAL_1e3a0fe4_4_k_cu_6d3eaebd_101174cuda3std3__48in_placeE - _ZN40_INTERNAL_1e3a0fe4_4_k_cu_6d3eaebd_101174cuda3std3__45__cpo6cbeginE)
_ZN40_INTERNAL_1e3a0fe4_4_k_cu_6d3eaebd_101174cuda3std3__45__cpo6cbeginE:
	.zero		1
	.type		_ZN40_INTERNAL_1e3a0fe4_4_k_cu_6d3eaebd_101174cuda3std3__48in_placeE,@object
	.size		_ZN40_INTERNAL_1e3a0fe4_4_k_cu_6d3eaebd_101174cuda3std3__48in_placeE,(_ZN40_INTERNAL_1e3a0fe4_4_k_cu_6d3eaebd_101174cuda3std6ranges3__45__cpo9iter_moveE - _ZN40_INTERNAL_1e3a0fe4_4_k_cu_6d3eaebd_101174cuda3std3__48in_placeE)
_ZN40_INTERNAL_1e3a0fe4_4_k_cu_6d3eaebd_101174cuda3std3__48in_placeE:
	.zero		1
	.type		_ZN40_INTERNAL_1e3a0fe4_4_k_cu_6d3eaebd_101174cuda3std6ranges3__45__cpo9iter_moveE,@object
	.size		_ZN40_INTERNAL_1e3a0fe4_4_k_cu_6d3eaebd_101174cuda3std6ranges3__45__cpo9iter_moveE,(_ZN40_INTERNAL_1e3a0fe4_4_k_cu_6d3eaebd_101174cuda3std3__45__cpo5beginE - _ZN40_INTERNAL_1e3a0fe4_4_k_cu_6d3eaebd_101174cuda3std6ranges3__45__cpo9iter_moveE)
_ZN40_INTERNAL_1e3a0fe4_4_k_cu_6d3eaebd_101174cuda3std6ranges3__45__cpo9iter_moveE:
	.zero		1
	.type		_ZN40_INTERNAL_1e3a0fe4_4_k_cu_6d3eaebd_101174cuda3std3__45__cpo5beginE,@object
	.size		_ZN40_INTERNAL_1e3a0fe4_4_k_cu_6d3eaebd_101174cuda3std3__45__cpo5beginE,(_ZN40_INTERNAL_1e3a0fe4_4_k_cu_6d3eaebd_101174cuda3std3__442_GLOBAL__N__1e3a0fe4_4_k_cu_6d3eaebd_101176ignoreE - _ZN40_INTERNAL_1e3a0fe4_4_k_cu_6d3eaebd_101174cuda3std3__45__cpo5beginE)
_ZN40_INTERNAL_1e3a0fe4_4_k_cu_6d3eaebd_101174cuda3std3__45__cpo5beginE:
	.zero		1
	.type		_ZN40_INTERNAL_1e3a0fe4_4_k_cu_6d3eaebd_101174cuda3std3__442_GLOBAL__N__1e3a0fe4_4_k_cu_6d3eaebd_101176ignoreE,@object
	.size		_ZN40_INTERNAL_1e3a0fe4_4_k_cu_6d3eaebd_101174cuda3std3__442_GLOBAL__N__1e3a0fe4_4_k_cu_6d3eaebd_101176ignoreE,(_ZN40_INTERNAL_1e3a0fe4_4_k_cu_6d3eaebd_101174cute7productE - _ZN40_INTERNAL_1e3a0fe4_4_k_cu_6d3eaebd_101174cuda3std3__442_GLOBAL__N__1e3a0fe4_4_k_cu_6d3eaebd_101176ignoreE)
_ZN40_INTERNAL_1e3a0fe4_4_k_cu_6d3eaebd_101174cuda3std3__442_GLOBAL__N__1e3a0fe4_4_k_cu_6d3eaebd_101176ignoreE:
	.zero		1
	.type		_ZN40_INTERNAL_1e3a0fe4_4_k_cu_6d3eaebd_101174cute7productE,@object
	.size		_ZN40_INTERNAL_1e3a0fe4_4_k_cu_6d3eaebd_101174cute7productE,(_ZN40_INTERNAL_1e3a0fe4_4_k_cu_6d3eaebd_101174cuda3std3__45__cpo3endE - _ZN40_INTERNAL_1e3a0fe4_4_k_cu_6d3eaebd_101174cute7productE)
_ZN40_INTERNAL_1e3a0fe4_4_k_cu_6d3eaebd_101174cute7productE:
	.zero		1
	.type		_ZN40_INTERNAL_1e3a0fe4_4_k_cu_6d3eaebd_101174cuda3std3__45__cpo3endE,@object
	.size		_ZN40_INTERNAL_1e3a0fe4_4_k_cu_6d3eaebd_101174cuda3std3__45__cpo3endE,(_ZN40_INTERNAL_1e3a0fe4_4_k_cu_6d3eaebd_101174cuda3std3__419piecewise_constructE - _ZN40_INTERNAL_1e3a0fe4_4_k_cu_6d3eaebd_101174cuda3std3__45__cpo3endE)
_ZN40_INTERNAL_1e3a0fe4_4_k_cu_6d3eaebd_101174cuda3std3__45__cpo3endE:
	.zero		1
	.type		_ZN40_INTERNAL_1e3a0fe4_4_k_cu_6d3eaebd_101174cuda3std3__419piecewise_constructE,@object
	.size		_ZN40_INTERNAL_1e3a0fe4_4_k_cu_6d3eaebd_101174cuda3std3__419piecewise_constructE,(_ZN40_INTERNAL_1e3a0fe4_4_k_cu_6d3eaebd_101174cuda3std3__45__cpo4cendE - _ZN40_INTERNAL_1e3a0fe4_4_k_cu_6d3eaebd_101174cuda3std3__419piecewise_constructE)
_ZN40_INTERNAL_1e3a0fe4_4_k_cu_6d3eaebd_101174cuda3std3__419piecewise_constructE:
	.zero		1
	.type		_ZN40_INTERNAL_1e3a0fe4_4_k_cu_6d3eaebd_101174cuda3std3__45__cpo4cendE,@object
	.size		_ZN40_INTERNAL_1e3a0fe4_4_k_cu_6d3eaebd_101174cuda3std3__45__cpo4cendE,(_ZN40_INTERNAL_1e3a0fe4_4_k_cu_6d3eaebd_101174cuda3std6ranges3__45__cpo4swapE - _ZN40_INTERNAL_1e3a0fe4_4_k_cu_6d3eaebd_101174cuda3std3__45__cpo4cendE)
_ZN40_INTERNAL_1e3a0fe4_4_k_cu_6d3eaebd_101174cuda3std3__45__cpo4cendE:
	.zero		1
	.type		_ZN40_INTERNAL_1e3a0fe4_4_k_cu_6d3eaebd_101174cuda3std6ranges3__45__cpo4swapE,@object
	.size		_ZN40_INTERNAL_1e3a0fe4_4_k_cu_6d3eaebd_101174cuda3std6ranges3__45__cpo4swapE,(.L_10 - _ZN40_INTERNAL_1e3a0fe4_4_k_cu_6d3eaebd_101174cuda3std6ranges3__45__cpo4swapE)
_ZN40_INTERNAL_1e3a0fe4_4_k_cu_6d3eaebd_101174cuda3std6ranges3__45__cpo4swapE:
	.zero		1
.L_10:


//--------------------- .nv.constant0._ZN7cutlass13device_kernelINS_4gemm6kernel13GemmUniversalIN4cute5tupleIJiiiiEEENS1_10collective13CollectiveMmaINS1_35MainloopSm100TmaUmmaWarpSpecializedILi4ELi2ELi4ENS5_IJNS4_1CILi2EEENSA_ILi1EEESC_EEEEENS5_IJNSA_ILi64EEENSA_ILi128EEESF_EEENS_10tfloat32_tENS5_IJlSC_lEEESI_SJ_NS4_8TiledMMAINS4_8MMA_AtomIJNS4_17SM100_MMA_TF32_SSISI_SI_fLi64ELi128ELNS4_4UMMA5MajorE0ELSO_0ELNSN_7ScaleInE0ELSP_0EEEEEENS4_6LayoutINS5_IJSC_SC_SC_EEENS5_IJNSA_ILi0EEESU_SU_EEEEENS5_IJNS4_10UnderscoreESX_SX_EEEEENS4_13SM90_TMA_LOADENS4_14ComposedLayoutINS4_7SwizzleILi3ELi4ELi3EEENS4_18smem_ptr_flag_bitsILi32EEENSS_INS5_IJNSA_ILi8EEENSA_ILi32EEEEEENS5_IJS17_SC_EEEEEEEvNS4_8identityENS4_23SM90_TMA_LOAD_MULTICASTES1B_vS1C_EENS_8epilogue10collective18CollectiveEpilogueINS1F_23Sm100TmaWarpSpecializedILi4ELi2ELi16ELb1ELb0EEEJSH_NS5_IJNSS_ISF_SC_EENSS_IS17_SC_EEEEESI_SJ_SI_SJ_NS1F_6fusion15FusionCallbacksIS1J_NS1N_17LinearCombinationISI_fSI_fLNS_15FloatRoundStyleE2EEESH_S1M_JEEENS4_5SM1004TMEM4LOAD26SM100_TMEM_LOAD_16dp128b8xES10_S1B_NS4_17SM75_U32x4_LDSM_NENS4_14SM90_TMA_STOREES1B_NS4_17SM90_U32x4_STSM_NENS4_39AutoVectorizingCopyWithAssumedAlignmentILi128EEEEEEvvEEEEvNT_6ParamsE --------------------------
	.section	.nv.constant0._ZN7cutlass13device_kernelINS_4gemm6kernel13GemmUniversalIN4cute5tupleIJiiiiEEENS1_10collective13CollectiveMmaINS1_35MainloopSm100TmaUmmaWarpSpecializedILi4ELi2ELi4ENS5_IJNS4_1CILi2EEENSA_ILi1EEESC_EEEEENS5_IJNSA_ILi64EEENSA_ILi128EEESF_EEENS_10tfloat32_tENS5_IJlSC_lEEESI_SJ_NS4_8TiledMMAINS4_8MMA_AtomIJNS4_17SM100_MMA_TF32_SSISI_SI_fLi64ELi128ELNS4_4UMMA5MajorE0ELSO_0ELNSN_7ScaleInE0ELSP_0EEEEEENS4_6LayoutINS5_IJSC_SC_SC_EEENS5_IJNSA_ILi0EEESU_SU_EEEEENS5_IJNS4_10UnderscoreESX_SX_EEEEENS4_13SM90_TMA_LOADENS4_14ComposedLayoutINS4_7SwizzleILi3ELi4ELi3EEENS4_18smem_ptr_flag_bitsILi32EEENSS_INS5_IJNSA_ILi8EEENSA_ILi32EEEEEENS5_IJS17_SC_EEEEEEEvNS4_8identityENS4_23SM90_TMA_LOAD_MULTICASTES1B_vS1C_EENS_8epilogue10collective18CollectiveEpilogueINS1F_23Sm100TmaWarpSpecializedILi4ELi2ELi16ELb1ELb0EEEJSH_NS5_IJNSS_ISF_SC_EENSS_IS17_SC_EEEEESI_SJ_SI_SJ_NS1F_6fusion15FusionCallbacksIS1J_NS1N_17LinearCombinationISI_fSI_fLNS_15FloatRoundStyleE2EEESH_S1M_JEEENS4_5SM1004TMEM4LOAD26SM100_TMEM_LOAD_16dp128b8xES10_S1B_NS4_17SM75_U32x4_LDSM_NENS4_14SM90_TMA_STOREES1B_NS4_17SM90_U32x4_STSM_NENS4_39AutoVectorizingCopyWithAssumedAlignmentILi128EEEEEEvvEEEEvNT_6ParamsE,"a",@progbits
	.sectionflags	@""
	.align	4
.nv.constant0._ZN7cutlass13device_kernelINS_4gemm6kernel13GemmUniversalIN4cute5tupleIJiiiiEEENS1_10collective13CollectiveMmaINS1_35MainloopSm100TmaUmmaWarpSpecializedILi4ELi2ELi4ENS5_IJNS4_1CILi2EEENSA_ILi1EEESC_EEEEENS5_IJNSA_ILi64EEENSA_ILi128EEESF_EEENS_10tfloat32_tENS5_IJlSC_lEEESI_SJ_NS4_8TiledMMAINS4_8MMA_AtomIJNS4_17SM100_MMA_TF32_SSISI_SI_fLi64ELi128ELNS4_4UMMA5MajorE0ELSO_0ELNSN_7ScaleInE0ELSP_0EEEEEENS4_6LayoutINS5_IJSC_SC_SC_EEENS5_IJNSA_ILi0EEESU_SU_EEEEENS5_IJNS4_10UnderscoreESX_SX_EEEEENS4_13SM90_TMA_LOADENS4_14ComposedLayoutINS4_7SwizzleILi3ELi4ELi3EEENS4_18smem_ptr_flag_bitsILi32EEENSS_INS5_IJNSA_ILi8EEENSA_ILi32EEEEEENS5_IJS17_SC_EEEEEEEvNS4_8identityENS4_23SM90_TMA_LOAD_MULTICASTES1B_vS1C_EENS_8epilogue10collective18CollectiveEpilogueINS1F_23Sm100TmaWarpSpecializedILi4ELi2ELi16ELb1ELb0EEEJSH_NS5_IJNSS_ISF_SC_EENSS_IS17_SC_EEEEESI_SJ_SI_SJ_NS1F_6fusion15FusionCallbacksIS1J_NS1N_17LinearCombinationISI_fSI_fLNS_15FloatRoundStyleE2EEESH_S1M_JEEENS4_5SM1004TMEM4LOAD26SM100_TMEM_LOAD_16dp128b8xES10_S1B_NS4_17SM75_U32x4_LDSM_NENS4_14SM90_TMA_STOREES1B_NS4_17SM90_U32x4_STSM_NENS4_39AutoVectorizingCopyWithAssumedAlignmentILi128EEEEEEvvEEEEvNT_6ParamsE:
	.zero		2944


//--------------------- SYMBOLS --------------------------

	.type		.nv.reservedSmem.offset0,@object
	.size		.nv.reservedSmem.offset0,0x4
	.type		.nv.reservedSmem.cap,@object
	.size		.nv.reservedSmem.cap,0x4
	.type		__assertfail,@function
